//
// Generated by NVIDIA NVVM Compiler
//
// Compiler Build ID: CL-36424714
// Cuda compilation tools, release 13.0, V13.0.88
// Based on NVVM 20.0.0
//

.version 9.0
.target sm_100
.address_size 64

	// .globl	kst_batch_f32

.visible .entry kst_batch_f32(
	.param .u64 .ptr .align 1 kst_batch_f32_param_0,
	.param .u64 .ptr .align 1 kst_batch_f32_param_1,
	.param .u64 .ptr .align 1 kst_batch_f32_param_2,
	.param .u64 .ptr .align 1 kst_batch_f32_param_3,
	.param .u64 .ptr .align 1 kst_batch_f32_param_4,
	.param .u64 .ptr .align 1 kst_batch_f32_param_5,
	.param .u64 .ptr .align 1 kst_batch_f32_param_6,
	.param .u64 .ptr .align 1 kst_batch_f32_param_7,
	.param .u64 .ptr .align 1 kst_batch_f32_param_8,
	.param .u64 .ptr .align 1 kst_batch_f32_param_9,
	.param .u32 kst_batch_f32_param_10,
	.param .u32 kst_batch_f32_param_11,
	.param .u32 kst_batch_f32_param_12,
	.param .u64 .ptr .align 1 kst_batch_f32_param_13,
	.param .u64 .ptr .align 1 kst_batch_f32_param_14
)
{
	.reg .pred 	%p<98>;
	.reg .b32 	%r<187>;
	.reg .b32 	%f<160>;
	.reg .b64 	%rd<135>;

	ld.param.u64 	%rd22, [kst_batch_f32_param_0];
	ld.param.u64 	%rd23, [kst_batch_f32_param_1];
	ld.param.u64 	%rd24, [kst_batch_f32_param_2];
	ld.param.u64 	%rd25, [kst_batch_f32_param_3];
	ld.param.u64 	%rd26, [kst_batch_f32_param_4];
	ld.param.u64 	%rd27, [kst_batch_f32_param_5];
	ld.param.u64 	%rd28, [kst_batch_f32_param_6];
	ld.param.u64 	%rd29, [kst_batch_f32_param_7];
	ld.param.u64 	%rd30, [kst_batch_f32_param_8];
	ld.param.u64 	%rd31, [kst_batch_f32_param_9];
	ld.param.u32 	%r68, [kst_batch_f32_param_10];
	ld.param.u32 	%r69, [kst_batch_f32_param_11];
	ld.param.u32 	%r70, [kst_batch_f32_param_12];
	ld.param.u64 	%rd32, [kst_batch_f32_param_13];
	ld.param.u64 	%rd33, [kst_batch_f32_param_14];
	cvta.to.global.u64 	%rd1, %rd33;
	cvta.to.global.u64 	%rd2, %rd32;
	cvta.to.global.u64 	%rd3, %rd22;
	cvta.to.global.u64 	%rd4, %rd31;
	cvta.to.global.u64 	%rd5, %rd30;
	cvta.to.global.u64 	%rd6, %rd29;
	cvta.to.global.u64 	%rd7, %rd28;
	cvta.to.global.u64 	%rd8, %rd27;
	cvta.to.global.u64 	%rd9, %rd26;
	cvta.to.global.u64 	%rd10, %rd25;
	cvta.to.global.u64 	%rd11, %rd24;
	cvta.to.global.u64 	%rd12, %rd23;
	mov.u32 	%r71, %ctaid.x;
	mov.u32 	%r72, %ntid.x;
	mov.u32 	%r73, %tid.x;
	mad.lo.s32 	%r168, %r71, %r72, %r73;
	mov.u32 	%r74, %nctaid.x;
	mul.lo.s32 	%r2, %r72, %r74;
	setp.ge.s32 	%p1, %r168, %r69;
	@%p1 bra 	$L__BB0_102;
	setp.lt.s32 	%p2, %r70, %r68;
	@%p2 bra 	$L__BB0_2;
	bra.uni 	$L__BB0_77;
$L__BB0_2:
	mul.wide.s32 	%rd76, %r168, 4;
	add.s64 	%rd77, %rd12, %rd76;
	ld.global.nc.u32 	%r4, [%rd77];
	add.s64 	%rd78, %rd11, %rd76;
	ld.global.nc.u32 	%r5, [%rd78];
	add.s64 	%rd79, %rd10, %rd76;
	ld.global.nc.u32 	%r6, [%rd79];
	add.s64 	%rd80, %rd9, %rd76;
	ld.global.nc.u32 	%r7, [%rd80];
	add.s64 	%rd81, %rd8, %rd76;
	ld.global.nc.u32 	%r8, [%rd81];
	add.s64 	%rd82, %rd7, %rd76;
	ld.global.nc.u32 	%r9, [%rd82];
	add.s64 	%rd83, %rd6, %rd76;
	ld.global.nc.u32 	%r10, [%rd83];
	add.s64 	%rd84, %rd5, %rd76;
	ld.global.nc.u32 	%r11, [%rd84];
	add.s64 	%rd85, %rd4, %rd76;
	ld.global.nc.u32 	%r12, [%rd85];
	setp.lt.s32 	%p22, %r4, 1;
	mov.f32 	%f138, 0f00000000;
	@%p22 bra 	$L__BB0_4;
	cvt.rn.f32.u32 	%f60, %r4;
	rcp.rn.f32 	%f138, %f60;
$L__BB0_4:
	setp.lt.s32 	%p23, %r5, 1;
	mov.f32 	%f139, 0f00000000;
	@%p23 bra 	$L__BB0_6;
	cvt.rn.f32.u32 	%f62, %r5;
	mov.f32 	%f63, 0f40000000;
	div.rn.f32 	%f139, %f63, %f62;
$L__BB0_6:
	setp.lt.s32 	%p24, %r6, 1;
	mov.f32 	%f140, 0f00000000;
	@%p24 bra 	$L__BB0_8;
	cvt.rn.f32.u32 	%f65, %r6;
	mov.f32 	%f66, 0f40400000;
	div.rn.f32 	%f140, %f66, %f65;
$L__BB0_8:
	setp.lt.s32 	%p25, %r7, 1;
	mov.f32 	%f141, 0f00000000;
	@%p25 bra 	$L__BB0_10;
	cvt.rn.f32.u32 	%f68, %r7;
	mov.f32 	%f69, 0f40800000;
	div.rn.f32 	%f141, %f69, %f68;
$L__BB0_10:
	add.s32 	%r13, %r8, %r70;
	add.s32 	%r14, %r9, %r70;
	add.s32 	%r15, %r10, %r70;
	add.s32 	%r16, %r11, %r70;
	add.s32 	%r112, %r13, %r4;
	add.s32 	%r113, %r14, %r5;
	add.s32 	%r114, %r15, %r6;
	add.s32 	%r115, %r16, %r7;
	max.s32 	%r116, %r114, %r115;
	max.s32 	%r117, %r113, %r116;
	max.s32 	%r118, %r112, %r117;
	add.s32 	%r17, %r118, -1;
	mul.lo.s32 	%r18, %r168, %r68;
	cvt.s64.s32 	%rd13, %r18;
	mul.wide.s32 	%rd86, %r18, 4;
	add.s64 	%rd14, %rd2, %rd86;
	min.s32 	%r19, %r17, %r68;
	setp.gt.s32 	%p26, %r19, 0;
	@%p26 bra 	$L__BB0_64;
$L__BB0_11:
	shl.b64 	%rd94, %rd13, 2;
	add.s64 	%rd17, %rd1, %rd94;
	add.s32 	%r131, %r12, %r17;
	add.s32 	%r132, %r131, -1;
	min.s32 	%r23, %r132, %r68;
	setp.gt.s32 	%p36, %r23, 0;
	@%p36 bra 	$L__BB0_51;
$L__BB0_12:
	mov.f32 	%f159, 0f00000000;
	mov.u32 	%r171, %r70;
	mov.f32 	%f158, %f159;
	mov.f32 	%f155, %f159;
	mov.f32 	%f152, %f159;
	mov.f32 	%f149, %f159;
$L__BB0_13:
	mul.wide.s32 	%rd102, %r171, 4;
	add.s64 	%rd103, %rd3, %rd102;
	ld.global.nc.f32 	%f14, [%rd103];
	setp.lt.s32 	%p46, %r171, %r13;
	@%p46 bra 	$L__BB0_21;
	sub.s32 	%r145, %r171, %r8;
	mul.wide.s32 	%rd104, %r145, 4;
	add.s64 	%rd105, %rd3, %rd104;
	ld.global.nc.f32 	%f15, [%rd105];
	setp.eq.f32 	%p47, %f15, 0f00000000;
	abs.f32 	%f72, %f14;
	setp.equ.f32 	%p48, %f72, 0f7F800000;
	abs.f32 	%f74, %f15;
	setp.equ.f32 	%p49, %f74, 0f7F800000;
	or.pred  	%p50, %p48, %p49;
	or.pred  	%p51, %p50, %p47;
	mov.f32 	%f147, 0f00000000;
	@%p51 bra 	$L__BB0_16;
	div.rn.f32 	%f76, %f14, %f15;
	add.f32 	%f77, %f76, 0fBF800000;
	mul.f32 	%f147, %f77, 0f42C80000;
$L__BB0_16:
	add.s32 	%r146, %r13, %r4;
	setp.lt.s32 	%p52, %r171, %r146;
	@%p52 bra 	$L__BB0_20;
	sub.s32 	%r147, %r171, %r4;
	mul.wide.s32 	%rd106, %r147, 4;
	add.s64 	%rd107, %rd3, %rd106;
	ld.global.nc.f32 	%f18, [%rd107];
	add.s32 	%r148, %r8, %r4;
	sub.s32 	%r149, %r171, %r148;
	mul.wide.s32 	%rd108, %r149, 4;
	add.s64 	%rd109, %rd3, %rd108;
	ld.global.nc.f32 	%f19, [%rd109];
	setp.eq.f32 	%p53, %f19, 0f00000000;
	abs.f32 	%f79, %f18;
	setp.equ.f32 	%p54, %f79, 0f7F800000;
	abs.f32 	%f81, %f19;
	setp.equ.f32 	%p55, %f81, 0f7F800000;
	or.pred  	%p56, %p54, %p55;
	or.pred  	%p57, %p56, %p53;
	mov.f32 	%f148, 0f00000000;
	@%p57 bra 	$L__BB0_19;
	div.rn.f32 	%f83, %f18, %f19;
	add.f32 	%f84, %f83, 0fBF800000;
	mul.f32 	%f148, %f84, 0f42C80000;
$L__BB0_19:
	sub.f32 	%f85, %f147, %f148;
	add.f32 	%f149, %f149, %f85;
	bra.uni 	$L__BB0_21;
$L__BB0_20:
	add.f32 	%f149, %f149, %f147;
$L__BB0_21:
	setp.lt.s32 	%p58, %r171, %r14;
	@%p58 bra 	$L__BB0_29;
	sub.s32 	%r150, %r171, %r9;
	mul.wide.s32 	%rd110, %r150, 4;
	add.s64 	%rd111, %rd3, %rd110;
	ld.global.nc.f32 	%f25, [%rd111];
	setp.eq.f32 	%p59, %f25, 0f00000000;
	abs.f32 	%f87, %f14;
	setp.equ.f32 	%p60, %f87, 0f7F800000;
	abs.f32 	%f89, %f25;
	setp.equ.f32 	%p61, %f89, 0f7F800000;
	or.pred  	%p62, %p60, %p61;
	or.pred  	%p63, %p62, %p59;
	mov.f32 	%f150, 0f00000000;
	@%p63 bra 	$L__BB0_24;
	div.rn.f32 	%f91, %f14, %f25;
	add.f32 	%f92, %f91, 0fBF800000;
	mul.f32 	%f150, %f92, 0f42C80000;
$L__BB0_24:
	add.s32 	%r151, %r14, %r5;
	setp.lt.s32 	%p64, %r171, %r151;
	@%p64 bra 	$L__BB0_28;
	sub.s32 	%r152, %r171, %r5;
	mul.wide.s32 	%rd112, %r152, 4;
	add.s64 	%rd113, %rd3, %rd112;
	ld.global.nc.f32 	%f28, [%rd113];
	add.s32 	%r153, %r9, %r5;
	sub.s32 	%r154, %r171, %r153;
	mul.wide.s32 	%rd114, %r154, 4;
	add.s64 	%rd115, %rd3, %rd114;
	ld.global.nc.f32 	%f29, [%rd115];
	setp.eq.f32 	%p65, %f29, 0f00000000;
	abs.f32 	%f94, %f28;
	setp.equ.f32 	%p66, %f94, 0f7F800000;
	abs.f32 	%f96, %f29;
	setp.equ.f32 	%p67, %f96, 0f7F800000;
	or.pred  	%p68, %p66, %p67;
	or.pred  	%p69, %p68, %p65;
	mov.f32 	%f151, 0f00000000;
	@%p69 bra 	$L__BB0_27;
	div.rn.f32 	%f98, %f28, %f29;
	add.f32 	%f99, %f98, 0fBF800000;
	mul.f32 	%f151, %f99, 0f42C80000;
$L__BB0_27:
	sub.f32 	%f100, %f150, %f151;
	add.f32 	%f152, %f152, %f100;
	bra.uni 	$L__BB0_29;
$L__BB0_28:
	add.f32 	%f152, %f152, %f150;
$L__BB0_29:
	setp.lt.s32 	%p70, %r171, %r15;
	@%p70 bra 	$L__BB0_37;
	sub.s32 	%r155, %r171, %r10;
	mul.wide.s32 	%rd116, %r155, 4;
	add.s64 	%rd117, %rd3, %rd116;
	ld.global.nc.f32 	%f35, [%rd117];
	setp.eq.f32 	%p71, %f35, 0f00000000;
	abs.f32 	%f102, %f14;
	setp.equ.f32 	%p72, %f102, 0f7F800000;
	abs.f32 	%f104, %f35;
	setp.equ.f32 	%p73, %f104, 0f7F800000;
	or.pred  	%p74, %p72, %p73;
	or.pred  	%p75, %p74, %p71;
	mov.f32 	%f153, 0f00000000;
	@%p75 bra 	$L__BB0_32;
	div.rn.f32 	%f106, %f14, %f35;
	add.f32 	%f107, %f106, 0fBF800000;
	mul.f32 	%f153, %f107, 0f42C80000;
$L__BB0_32:
	add.s32 	%r156, %r15, %r6;
	setp.lt.s32 	%p76, %r171, %r156;
	@%p76 bra 	$L__BB0_36;
	sub.s32 	%r157, %r171, %r6;
	mul.wide.s32 	%rd118, %r157, 4;
	add.s64 	%rd119, %rd3, %rd118;
	ld.global.nc.f32 	%f38, [%rd119];
	add.s32 	%r158, %r10, %r6;
	sub.s32 	%r159, %r171, %r158;
	mul.wide.s32 	%rd120, %r159, 4;
	add.s64 	%rd121, %rd3, %rd120;
	ld.global.nc.f32 	%f39, [%rd121];
	setp.eq.f32 	%p77, %f39, 0f00000000;
	abs.f32 	%f109, %f38;
	setp.equ.f32 	%p78, %f109, 0f7F800000;
	abs.f32 	%f111, %f39;
	setp.equ.f32 	%p79, %f111, 0f7F800000;
	or.pred  	%p80, %p78, %p79;
	or.pred  	%p81, %p80, %p77;
	mov.f32 	%f154, 0f00000000;
	@%p81 bra 	$L__BB0_35;
	div.rn.f32 	%f113, %f38, %f39;
	add.f32 	%f114, %f113, 0fBF800000;
	mul.f32 	%f154, %f114, 0f42C80000;
$L__BB0_35:
	sub.f32 	%f115, %f153, %f154;
	add.f32 	%f155, %f155, %f115;
	bra.uni 	$L__BB0_37;
$L__BB0_36:
	add.f32 	%f155, %f155, %f153;
$L__BB0_37:
	setp.lt.s32 	%p82, %r171, %r16;
	@%p82 bra 	$L__BB0_45;
	sub.s32 	%r160, %r171, %r11;
	mul.wide.s32 	%rd122, %r160, 4;
	add.s64 	%rd123, %rd3, %rd122;
	ld.global.nc.f32 	%f45, [%rd123];
	setp.eq.f32 	%p83, %f45, 0f00000000;
	abs.f32 	%f117, %f14;
	setp.equ.f32 	%p84, %f117, 0f7F800000;
	abs.f32 	%f119, %f45;
	setp.equ.f32 	%p85, %f119, 0f7F800000;
	or.pred  	%p86, %p84, %p85;
	or.pred  	%p87, %p86, %p83;
	mov.f32 	%f156, 0f00000000;
	@%p87 bra 	$L__BB0_40;
	div.rn.f32 	%f121, %f14, %f45;
	add.f32 	%f122, %f121, 0fBF800000;
	mul.f32 	%f156, %f122, 0f42C80000;
$L__BB0_40:
	add.s32 	%r161, %r16, %r7;
	setp.lt.s32 	%p88, %r171, %r161;
	@%p88 bra 	$L__BB0_44;
	sub.s32 	%r162, %r171, %r7;
	mul.wide.s32 	%rd124, %r162, 4;
	add.s64 	%rd125, %rd3, %rd124;
	ld.global.nc.f32 	%f48, [%rd125];
	add.s32 	%r163, %r11, %r7;
	sub.s32 	%r164, %r171, %r163;
	mul.wide.s32 	%rd126, %r164, 4;
	add.s64 	%rd127, %rd3, %rd126;
	ld.global.nc.f32 	%f49, [%rd127];
	setp.eq.f32 	%p89, %f49, 0f00000000;
	abs.f32 	%f124, %f48;
	setp.equ.f32 	%p90, %f124, 0f7F800000;
	abs.f32 	%f126, %f49;
	setp.equ.f32 	%p91, %f126, 0f7F800000;
	or.pred  	%p92, %p90, %p91;
	or.pred  	%p93, %p92, %p89;
	mov.f32 	%f157, 0f00000000;
	@%p93 bra 	$L__BB0_43;
	div.rn.f32 	%f128, %f48, %f49;
	add.f32 	%f129, %f128, 0fBF800000;
	mul.f32 	%f157, %f129, 0f42C80000;
$L__BB0_43:
	sub.f32 	%f130, %f156, %f157;
	add.f32 	%f158, %f158, %f130;
	bra.uni 	$L__BB0_45;
$L__BB0_44:
	add.f32 	%f158, %f158, %f156;
$L__BB0_45:
	setp.lt.s32 	%p94, %r171, %r17;
	@%p94 bra 	$L__BB0_49;
	mul.f32 	%f131, %f139, %f152;
	fma.rn.f32 	%f132, %f138, %f149, %f131;
	fma.rn.f32 	%f133, %f140, %f155, %f132;
	fma.rn.f32 	%f55, %f141, %f158, %f133;
	mul.wide.s32 	%rd128, %r171, 4;
	add.s64 	%rd129, %rd14, %rd128;
	st.global.f32 	[%rd129], %f55;
	add.s32 	%r165, %r12, %r17;
	add.s32 	%r166, %r165, -1;
	setp.lt.s32 	%p95, %r171, %r166;
	@%p95 bra 	$L__BB0_48;
	sub.s32 	%r167, %r171, %r12;
	mul.wide.s32 	%rd130, %r167, 4;
	add.s64 	%rd131, %rd14, %rd130;
	ld.global.f32 	%f134, [%rd131];
	sub.f32 	%f135, %f55, %f134;
	add.f32 	%f159, %f159, %f135;
	cvt.rn.f32.s32 	%f136, %r12;
	div.rn.f32 	%f137, %f159, %f136;
	mul.wide.s32 	%rd132, %r171, 4;
	add.s64 	%rd133, %rd17, %rd132;
	st.global.f32 	[%rd133], %f137;
	bra.uni 	$L__BB0_49;
$L__BB0_48:
	add.f32 	%f159, %f159, %f55;
$L__BB0_49:
	add.s32 	%r171, %r171, 1;
	setp.eq.s32 	%p96, %r171, %r68;
	@%p96 bra 	$L__BB0_50;
	bra.uni 	$L__BB0_13;
$L__BB0_50:
	add.s32 	%r168, %r168, %r2;
	setp.lt.s32 	%p97, %r168, %r69;
	@%p97 bra 	$L__BB0_2;
	bra.uni 	$L__BB0_102;
$L__BB0_51:
	setp.lt.u32 	%p37, %r23, 16;
	mov.b32 	%r173, 0;
	@%p37 bra 	$L__BB0_54;
	mov.b32 	%r170, 0;
$L__BB0_53:
	.pragma "nounroll";
	mul.wide.u32 	%rd95, %r170, 4;
	add.s64 	%rd96, %rd17, %rd95;
	mov.b32 	%r135, 2143289344;
	st.global.u32 	[%rd96], %r135;
	st.global.u32 	[%rd96+4], %r135;
	st.global.u32 	[%rd96+8], %r135;
	st.global.u32 	[%rd96+12], %r135;
	st.global.u32 	[%rd96+16], %r135;
	st.global.u32 	[%rd96+20], %r135;
	st.global.u32 	[%rd96+24], %r135;
	st.global.u32 	[%rd96+28], %r135;
	st.global.u32 	[%rd96+32], %r135;
	st.global.u32 	[%rd96+36], %r135;
	st.global.u32 	[%rd96+40], %r135;
	st.global.u32 	[%rd96+44], %r135;
	st.global.u32 	[%rd96+48], %r135;
	st.global.u32 	[%rd96+52], %r135;
	st.global.u32 	[%rd96+56], %r135;
	st.global.u32 	[%rd96+60], %r135;
	add.s32 	%r170, %r170, 16;
	and.b32  	%r173, %r23, 2147483632;
	setp.eq.s32 	%p38, %r170, %r173;
	@%p38 bra 	$L__BB0_54;
	bra.uni 	$L__BB0_53;
$L__BB0_54:
	and.b32  	%r136, %r23, 15;
	setp.eq.s32 	%p39, %r136, 0;
	@%p39 bra 	$L__BB0_12;
	and.b32  	%r137, %r23, 15;
	setp.lt.u32 	%p40, %r137, 8;
	@%p40 bra 	$L__BB0_57;
	mul.wide.u32 	%rd97, %r173, 4;
	add.s64 	%rd98, %rd17, %rd97;
	mov.b32 	%r138, 2143289344;
	st.global.u32 	[%rd98], %r138;
	st.global.u32 	[%rd98+4], %r138;
	st.global.u32 	[%rd98+8], %r138;
	st.global.u32 	[%rd98+12], %r138;
	st.global.u32 	[%rd98+16], %r138;
	st.global.u32 	[%rd98+20], %r138;
	st.global.u32 	[%rd98+24], %r138;
	st.global.u32 	[%rd98+28], %r138;
	add.s32 	%r173, %r173, 8;
$L__BB0_57:
	and.b32  	%r139, %r23, 7;
	setp.eq.s32 	%p41, %r139, 0;
	@%p41 bra 	$L__BB0_12;
	and.b32  	%r33, %r23, 3;
	and.b32  	%r140, %r23, 7;
	setp.lt.u32 	%p42, %r140, 4;
	@%p42 bra 	$L__BB0_60;
	mul.wide.u32 	%rd99, %r173, 4;
	add.s64 	%rd100, %rd17, %rd99;
	mov.b32 	%r141, 2143289344;
	st.global.u32 	[%rd100], %r141;
	st.global.u32 	[%rd100+4], %r141;
	st.global.u32 	[%rd100+8], %r141;
	st.global.u32 	[%rd100+12], %r141;
	add.s32 	%r173, %r173, 4;
$L__BB0_60:
	setp.eq.s32 	%p43, %r33, 0;
	@%p43 bra 	$L__BB0_12;
	mul.wide.u32 	%rd101, %r173, 4;
	add.s64 	%rd18, %rd17, %rd101;
	mov.b32 	%r142, 2143289344;
	st.global.u32 	[%rd18], %r142;
	setp.eq.s32 	%p44, %r33, 1;
	@%p44 bra 	$L__BB0_12;
	mov.b32 	%r143, 2143289344;
	st.global.u32 	[%rd18+4], %r143;
	setp.eq.s32 	%p45, %r33, 2;
	@%p45 bra 	$L__BB0_12;
	mov.b32 	%r144, 2143289344;
	st.global.u32 	[%rd18+8], %r144;
	bra.uni 	$L__BB0_12;
$L__BB0_64:
	setp.lt.u32 	%p27, %r19, 16;
	mov.b32 	%r176, 0;
	@%p27 bra 	$L__BB0_67;
	and.b32  	%r120, %r19, 2147483632;
	neg.s32 	%r169, %r120;
	mul.wide.s32 	%rd87, %r18, 4;
	add.s64 	%rd88, %rd2, %rd87;
	add.s64 	%rd134, %rd88, 32;
$L__BB0_66:
	.pragma "nounroll";
	and.b32  	%r176, %r19, 2147483632;
	mov.b32 	%r121, 2143289344;
	st.global.u32 	[%rd134+-32], %r121;
	st.global.u32 	[%rd134+-28], %r121;
	st.global.u32 	[%rd134+-24], %r121;
	st.global.u32 	[%rd134+-20], %r121;
	st.global.u32 	[%rd134+-16], %r121;
	st.global.u32 	[%rd134+-12], %r121;
	st.global.u32 	[%rd134+-8], %r121;
	st.global.u32 	[%rd134+-4], %r121;
	st.global.u32 	[%rd134], %r121;
	st.global.u32 	[%rd134+4], %r121;
	st.global.u32 	[%rd134+8], %r121;
	st.global.u32 	[%rd134+12], %r121;
	st.global.u32 	[%rd134+16], %r121;
	st.global.u32 	[%rd134+20], %r121;
	st.global.u32 	[%rd134+24], %r121;
	st.global.u32 	[%rd134+28], %r121;
	add.s32 	%r169, %r169, 16;
	add.s64 	%rd134, %rd134, 64;
	setp.eq.s32 	%p28, %r169, 0;
	@%p28 bra 	$L__BB0_67;
	bra.uni 	$L__BB0_66;
$L__BB0_67:
	and.b32  	%r122, %r19, 15;
	setp.eq.s32 	%p29, %r122, 0;
	@%p29 bra 	$L__BB0_11;
	and.b32  	%r123, %r19, 15;
	setp.lt.u32 	%p30, %r123, 8;
	@%p30 bra 	$L__BB0_70;
	mul.wide.u32 	%rd89, %r176, 4;
	add.s64 	%rd90, %rd14, %rd89;
	mov.b32 	%r124, 2143289344;
	st.global.u32 	[%rd90], %r124;
	st.global.u32 	[%rd90+4], %r124;
	st.global.u32 	[%rd90+8], %r124;
	st.global.u32 	[%rd90+12], %r124;
	st.global.u32 	[%rd90+16], %r124;
	st.global.u32 	[%rd90+20], %r124;
	st.global.u32 	[%rd90+24], %r124;
	st.global.u32 	[%rd90+28], %r124;
	add.s32 	%r176, %r176, 8;
$L__BB0_70:
	and.b32  	%r125, %r19, 7;
	setp.eq.s32 	%p31, %r125, 0;
	@%p31 bra 	$L__BB0_11;
	and.b32  	%r40, %r19, 3;
	and.b32  	%r126, %r19, 7;
	setp.lt.u32 	%p32, %r126, 4;
	@%p32 bra 	$L__BB0_73;
	mul.wide.u32 	%rd91, %r176, 4;
	add.s64 	%rd92, %rd14, %rd91;
	mov.b32 	%r127, 2143289344;
	st.global.u32 	[%rd92], %r127;
	st.global.u32 	[%rd92+4], %r127;
	st.global.u32 	[%rd92+8], %r127;
	st.global.u32 	[%rd92+12], %r127;
	add.s32 	%r176, %r176, 4;
$L__BB0_73:
	setp.eq.s32 	%p33, %r40, 0;
	@%p33 bra 	$L__BB0_11;
	mul.wide.u32 	%rd93, %r176, 4;
	add.s64 	%rd20, %rd14, %rd93;
	mov.b32 	%r128, 2143289344;
	st.global.u32 	[%rd20], %r128;
	setp.eq.s32 	%p34, %r40, 1;
	@%p34 bra 	$L__BB0_11;
	mov.b32 	%r129, 2143289344;
	st.global.u32 	[%rd20+4], %r129;
	setp.eq.s32 	%p35, %r40, 2;
	@%p35 bra 	$L__BB0_11;
	mov.b32 	%r130, 2143289344;
	st.global.u32 	[%rd20+8], %r130;
	bra.uni 	$L__BB0_11;
$L__BB0_77:
	mul.wide.s32 	%rd34, %r168, 4;
	add.s64 	%rd35, %rd12, %rd34;
	ld.global.nc.u32 	%r75, [%rd35];
	add.s64 	%rd36, %rd11, %rd34;
	ld.global.nc.u32 	%r76, [%rd36];
	add.s64 	%rd37, %rd10, %rd34;
	ld.global.nc.u32 	%r77, [%rd37];
	add.s64 	%rd38, %rd9, %rd34;
	ld.global.nc.u32 	%r78, [%rd38];
	add.s64 	%rd39, %rd8, %rd34;
	ld.global.nc.u32 	%r79, [%rd39];
	add.s64 	%rd40, %rd7, %rd34;
	ld.global.nc.u32 	%r80, [%rd40];
	add.s64 	%rd41, %rd6, %rd34;
	ld.global.nc.u32 	%r81, [%rd41];
	add.s64 	%rd42, %rd5, %rd34;
	ld.global.nc.u32 	%r82, [%rd42];
	add.s64 	%rd43, %rd4, %rd34;
	ld.global.nc.u32 	%r83, [%rd43];
	add.s32 	%r84, %r79, %r70;
	add.s32 	%r85, %r80, %r70;
	add.s32 	%r86, %r81, %r70;
	add.s32 	%r87, %r82, %r70;
	add.s32 	%r88, %r84, %r75;
	add.s32 	%r89, %r85, %r76;
	add.s32 	%r90, %r86, %r77;
	add.s32 	%r91, %r87, %r78;
	max.s32 	%r92, %r90, %r91;
	max.s32 	%r93, %r89, %r92;
	max.s32 	%r94, %r88, %r93;
	add.s32 	%r95, %r94, -1;
	add.s32 	%r96, %r83, %r95;
	add.s32 	%r44, %r96, -1;
	mul.lo.s32 	%r97, %r168, %r68;
	cvt.s64.s32 	%rd21, %r97;
	min.s32 	%r45, %r95, %r68;
	setp.lt.s32 	%p3, %r45, 1;
	@%p3 bra 	$L__BB0_89;
	and.b32  	%r46, %r45, 7;
	setp.lt.u32 	%p4, %r45, 8;
	mov.b32 	%r181, 0;
	@%p4 bra 	$L__BB0_81;
	and.b32  	%r181, %r45, 2147483640;
	mov.b32 	%r179, 0;
$L__BB0_80:
	.pragma "nounroll";
	cvt.u64.u32 	%rd44, %r179;
	add.s64 	%rd45, %rd21, %rd44;
	shl.b64 	%rd46, %rd45, 2;
	add.s64 	%rd47, %rd2, %rd46;
	mov.b32 	%r100, 2143289344;
	st.global.u32 	[%rd47], %r100;
	st.global.u32 	[%rd47+4], %r100;
	st.global.u32 	[%rd47+8], %r100;
	st.global.u32 	[%rd47+12], %r100;
	st.global.u32 	[%rd47+16], %r100;
	st.global.u32 	[%rd47+20], %r100;
	st.global.u32 	[%rd47+24], %r100;
	st.global.u32 	[%rd47+28], %r100;
	add.s32 	%r179, %r179, 8;
	setp.ne.s32 	%p5, %r179, %r181;
	@%p5 bra 	$L__BB0_80;
$L__BB0_81:
	setp.eq.s32 	%p6, %r46, 0;
	@%p6 bra 	$L__BB0_89;
	and.b32  	%r51, %r45, 3;
	setp.lt.u32 	%p7, %r46, 4;
	@%p7 bra 	$L__BB0_84;
	cvt.u64.u32 	%rd48, %r181;
	add.s64 	%rd49, %rd21, %rd48;
	shl.b64 	%rd50, %rd49, 2;
	add.s64 	%rd51, %rd2, %rd50;
	mov.b32 	%r101, 2143289344;
	st.global.u32 	[%rd51], %r101;
	st.global.u32 	[%rd51+4], %r101;
	st.global.u32 	[%rd51+8], %r101;
	st.global.u32 	[%rd51+12], %r101;
	add.s32 	%r181, %r181, 4;
$L__BB0_84:
	setp.eq.s32 	%p8, %r51, 0;
	@%p8 bra 	$L__BB0_89;
	setp.eq.s32 	%p9, %r51, 1;
	@%p9 bra 	$L__BB0_87;
	cvt.u64.u32 	%rd52, %r181;
	add.s64 	%rd53, %rd21, %rd52;
	shl.b64 	%rd54, %rd53, 2;
	add.s64 	%rd55, %rd2, %rd54;
	mov.b32 	%r102, 2143289344;
	st.global.u32 	[%rd55], %r102;
	st.global.u32 	[%rd55+4], %r102;
	add.s32 	%r181, %r181, 2;
$L__BB0_87:
	and.b32  	%r103, %r45, 1;
	setp.eq.b32 	%p10, %r103, 1;
	not.pred 	%p11, %p10;
	@%p11 bra 	$L__BB0_89;
	cvt.u64.u32 	%rd56, %r181;
	add.s64 	%rd57, %rd21, %rd56;
	shl.b64 	%rd58, %rd57, 2;
	add.s64 	%rd59, %rd2, %rd58;
	mov.b32 	%r104, 2143289344;
	st.global.u32 	[%rd59], %r104;
$L__BB0_89:
	min.s32 	%r56, %r44, %r68;
	setp.lt.s32 	%p12, %r56, 1;
	@%p12 bra 	$L__BB0_101;
	and.b32  	%r57, %r56, 7;
	setp.lt.u32 	%p13, %r56, 8;
	mov.b32 	%r183, 0;
	@%p13 bra 	$L__BB0_93;
	and.b32  	%r183, %r56, 2147483640;
	mov.b32 	%r186, 0;
$L__BB0_92:
	.pragma "nounroll";
	cvt.u64.u32 	%rd60, %r186;
	add.s64 	%rd61, %rd21, %rd60;
	shl.b64 	%rd62, %rd61, 2;
	add.s64 	%rd63, %rd1, %rd62;
	mov.b32 	%r107, 2143289344;
	st.global.u32 	[%rd63], %r107;
	st.global.u32 	[%rd63+4], %r107;
	st.global.u32 	[%rd63+8], %r107;
	st.global.u32 	[%rd63+12], %r107;
	st.global.u32 	[%rd63+16], %r107;
	st.global.u32 	[%rd63+20], %r107;
	st.global.u32 	[%rd63+24], %r107;
	st.global.u32 	[%rd63+28], %r107;
	add.s32 	%r186, %r186, 8;
	setp.eq.s32 	%p14, %r186, %r183;
	@%p14 bra 	$L__BB0_93;
	bra.uni 	$L__BB0_92;
$L__BB0_93:
	setp.eq.s32 	%p15, %r57, 0;
	@%p15 bra 	$L__BB0_101;
	and.b32  	%r60, %r56, 3;
	setp.lt.u32 	%p16, %r57, 4;
	@%p16 bra 	$L__BB0_96;
	cvt.u64.u32 	%rd64, %r183;
	add.s64 	%rd65, %rd21, %rd64;
	shl.b64 	%rd66, %rd65, 2;
	add.s64 	%rd67, %rd1, %rd66;
	mov.b32 	%r108, 2143289344;
	st.global.u32 	[%rd67], %r108;
	st.global.u32 	[%rd67+4], %r108;
	st.global.u32 	[%rd67+8], %r108;
	st.global.u32 	[%rd67+12], %r108;
	add.s32 	%r183, %r183, 4;
$L__BB0_96:
	setp.eq.s32 	%p17, %r60, 0;
	@%p17 bra 	$L__BB0_101;
	setp.eq.s32 	%p18, %r60, 1;
	@%p18 bra 	$L__BB0_99;
	cvt.u64.u32 	%rd68, %r183;
	add.s64 	%rd69, %rd21, %rd68;
	shl.b64 	%rd70, %rd69, 2;
	add.s64 	%rd71, %rd1, %rd70;
	mov.b32 	%r109, 2143289344;
	st.global.u32 	[%rd71], %r109;
	st.global.u32 	[%rd71+4], %r109;
	add.s32 	%r183, %r183, 2;
$L__BB0_99:
	and.b32  	%r110, %r56, 1;
	setp.eq.b32 	%p19, %r110, 1;
	not.pred 	%p20, %p19;
	@%p20 bra 	$L__BB0_101;
	cvt.u64.u32 	%rd72, %r183;
	add.s64 	%rd73, %rd21, %rd72;
	shl.b64 	%rd74, %rd73, 2;
	add.s64 	%rd75, %rd1, %rd74;
	mov.b32 	%r111, 2143289344;
	st.global.u32 	[%rd75], %r111;
$L__BB0_101:
	add.s32 	%r168, %r168, %r2;
	setp.lt.s32 	%p21, %r168, %r69;
	@%p21 bra 	$L__BB0_77;
$L__BB0_102:
	ret;

}
	// .globl	kst_many_series_one_param_f32
.visible .entry kst_many_series_one_param_f32(
	.param .u64 .ptr .align 1 kst_many_series_one_param_f32_param_0,
	.param .u32 kst_many_series_one_param_f32_param_1,
	.param .u32 kst_many_series_one_param_f32_param_2,
	.param .u32 kst_many_series_one_param_f32_param_3,
	.param .u32 kst_many_series_one_param_f32_param_4,
	.param .u32 kst_many_series_one_param_f32_param_5,
	.param .u32 kst_many_series_one_param_f32_param_6,
	.param .u32 kst_many_series_one_param_f32_param_7,
	.param .u32 kst_many_series_one_param_f32_param_8,
	.param .u32 kst_many_series_one_param_f32_param_9,
	.param .u32 kst_many_series_one_param_f32_param_10,
	.param .u32 kst_many_series_one_param_f32_param_11,
	.param .u64 .ptr .align 1 kst_many_series_one_param_f32_param_12,
	.param .u64 .ptr .align 1 kst_many_series_one_param_f32_param_13,
	.param .u64 .ptr .align 1 kst_many_series_one_param_f32_param_14
)
{
	.reg .pred 	%p<86>;
	.reg .b32 	%r<166>;
	.reg .b32 	%f<160>;
	.reg .b64 	%rd<125>;

	ld.param.u64 	%rd5, [kst_many_series_one_param_f32_param_0];
	ld.param.u32 	%r52, [kst_many_series_one_param_f32_param_1];
	ld.param.u32 	%r53, [kst_many_series_one_param_f32_param_2];
	ld.param.u32 	%r54, [kst_many_series_one_param_f32_param_3];
	ld.param.u32 	%r55, [kst_many_series_one_param_f32_param_4];
	ld.param.u32 	%r56, [kst_many_series_one_param_f32_param_5];
	ld.param.u32 	%r57, [kst_many_series_one_param_f32_param_6];
	ld.param.u32 	%r58, [kst_many_series_one_param_f32_param_7];
	ld.param.u32 	%r59, [kst_many_series_one_param_f32_param_8];
	ld.param.u32 	%r60, [kst_many_series_one_param_f32_param_9];
	ld.param.u64 	%rd6, [kst_many_series_one_param_f32_param_13];
	ld.param.u64 	%rd7, [kst_many_series_one_param_f32_param_14];
	cvta.to.global.u64 	%rd1, %rd5;
	cvta.to.global.u64 	%rd2, %rd7;
	cvta.to.global.u64 	%rd3, %rd6;
	mov.u32 	%r63, %ctaid.x;
	mov.u32 	%r64, %ntid.x;
	mov.u32 	%r65, %tid.x;
	mad.lo.s32 	%r151, %r63, %r64, %r65;
	setp.lt.s32 	%p1, %r54, 1;
	mov.f32 	%f138, 0f00000000;
	@%p1 bra 	$L__BB1_2;
	cvt.rn.f32.u32 	%f60, %r54;
	rcp.rn.f32 	%f138, %f60;
$L__BB1_2:
	setp.lt.s32 	%p2, %r55, 1;
	mov.f32 	%f139, 0f00000000;
	@%p2 bra 	$L__BB1_4;
	cvt.rn.f32.u32 	%f62, %r55;
	mov.f32 	%f63, 0f40000000;
	div.rn.f32 	%f139, %f63, %f62;
$L__BB1_4:
	setp.lt.s32 	%p3, %r56, 1;
	mov.f32 	%f140, 0f00000000;
	@%p3 bra 	$L__BB1_6;
	cvt.rn.f32.u32 	%f65, %r56;
	mov.f32 	%f66, 0f40400000;
	div.rn.f32 	%f140, %f66, %f65;
$L__BB1_6:
	setp.lt.s32 	%p4, %r57, 1;
	mov.f32 	%f141, 0f00000000;
	@%p4 bra 	$L__BB1_8;
	cvt.rn.f32.u32 	%f68, %r57;
	mov.f32 	%f69, 0f40800000;
	div.rn.f32 	%f141, %f69, %f68;
$L__BB1_8:
	setp.ge.s32 	%p5, %r151, %r52;
	@%p5 bra 	$L__BB1_86;
	ld.param.u32 	%r145, [kst_many_series_one_param_f32_param_10];
	add.s32 	%r2, %r58, %r54;
	add.s32 	%r3, %r59, %r55;
	add.s32 	%r4, %r60, %r56;
	add.s32 	%r5, %r145, %r57;
	and.b32  	%r6, %r53, 7;
	mul.wide.s32 	%rd66, %r52, 4;
$L__BB1_10:
	ld.param.u64 	%rd124, [kst_many_series_one_param_f32_param_12];
	cvta.to.global.u64 	%rd8, %rd124;
	mul.wide.s32 	%rd9, %r151, 4;
	add.s64 	%rd10, %rd8, %rd9;
	ld.global.nc.u32 	%r66, [%rd10];
	max.s32 	%r162, %r66, 0;
	setp.lt.s32 	%p6, %r162, %r53;
	@%p6 bra 	$L__BB1_23;
	setp.lt.s32 	%p7, %r53, 1;
	@%p7 bra 	$L__BB1_85;
	setp.lt.u32 	%p8, %r53, 8;
	mov.b32 	%r164, 0;
	@%p8 bra 	$L__BB1_15;
	and.b32  	%r164, %r53, 2147483640;
	neg.s32 	%r153, %r164;
	mov.u32 	%r152, %r151;
$L__BB1_14:
	.pragma "nounroll";
	mul.wide.s32 	%rd11, %r152, 4;
	add.s64 	%rd12, %rd3, %rd11;
	mov.b32 	%r69, 2143289344;
	st.global.u32 	[%rd12], %r69;
	add.s64 	%rd13, %rd2, %rd11;
	st.global.u32 	[%rd13], %r69;
	mul.wide.s32 	%rd14, %r52, 4;
	add.s64 	%rd15, %rd12, %rd14;
	st.global.u32 	[%rd15], %r69;
	add.s64 	%rd16, %rd13, %rd14;
	st.global.u32 	[%rd16], %r69;
	add.s64 	%rd17, %rd15, %rd14;
	st.global.u32 	[%rd17], %r69;
	add.s64 	%rd18, %rd16, %rd14;
	st.global.u32 	[%rd18], %r69;
	add.s64 	%rd19, %rd17, %rd14;
	st.global.u32 	[%rd19], %r69;
	add.s64 	%rd20, %rd18, %rd14;
	st.global.u32 	[%rd20], %r69;
	add.s64 	%rd21, %rd19, %rd14;
	st.global.u32 	[%rd21], %r69;
	add.s64 	%rd22, %rd20, %rd14;
	st.global.u32 	[%rd22], %r69;
	add.s64 	%rd23, %rd21, %rd14;
	st.global.u32 	[%rd23], %r69;
	add.s64 	%rd24, %rd22, %rd14;
	st.global.u32 	[%rd24], %r69;
	add.s64 	%rd25, %rd23, %rd14;
	st.global.u32 	[%rd25], %r69;
	add.s64 	%rd26, %rd24, %rd14;
	st.global.u32 	[%rd26], %r69;
	add.s64 	%rd27, %rd25, %rd14;
	st.global.u32 	[%rd27], %r69;
	add.s64 	%rd28, %rd26, %rd14;
	st.global.u32 	[%rd28], %r69;
	add.s32 	%r153, %r153, 8;
	shl.b32 	%r70, %r52, 3;
	add.s32 	%r152, %r152, %r70;
	setp.eq.s32 	%p9, %r153, 0;
	@%p9 bra 	$L__BB1_15;
	bra.uni 	$L__BB1_14;
$L__BB1_15:
	setp.eq.s32 	%p10, %r6, 0;
	@%p10 bra 	$L__BB1_85;
	add.s32 	%r71, %r6, -1;
	setp.lt.u32 	%p11, %r71, 3;
	@%p11 bra 	$L__BB1_18;
	mad.lo.s32 	%r72, %r164, %r52, %r151;
	mul.wide.s32 	%rd29, %r72, 4;
	add.s64 	%rd30, %rd3, %rd29;
	mov.b32 	%r73, 2143289344;
	st.global.u32 	[%rd30], %r73;
	add.s64 	%rd31, %rd2, %rd29;
	st.global.u32 	[%rd31], %r73;
	mul.wide.s32 	%rd32, %r52, 4;
	add.s64 	%rd33, %rd30, %rd32;
	st.global.u32 	[%rd33], %r73;
	add.s64 	%rd34, %rd31, %rd32;
	st.global.u32 	[%rd34], %r73;
	add.s64 	%rd35, %rd33, %rd32;
	st.global.u32 	[%rd35], %r73;
	add.s64 	%rd36, %rd34, %rd32;
	st.global.u32 	[%rd36], %r73;
	add.s64 	%rd37, %rd35, %rd32;
	st.global.u32 	[%rd37], %r73;
	add.s64 	%rd38, %rd36, %rd32;
	st.global.u32 	[%rd38], %r73;
	add.s32 	%r164, %r164, 4;
$L__BB1_18:
	and.b32  	%r74, %r53, 3;
	setp.eq.s32 	%p12, %r74, 0;
	@%p12 bra 	$L__BB1_85;
	setp.eq.s32 	%p13, %r74, 1;
	@%p13 bra 	$L__BB1_21;
	mad.lo.s32 	%r75, %r164, %r52, %r151;
	mul.wide.s32 	%rd39, %r75, 4;
	add.s64 	%rd40, %rd3, %rd39;
	mov.b32 	%r76, 2143289344;
	st.global.u32 	[%rd40], %r76;
	add.s64 	%rd41, %rd2, %rd39;
	st.global.u32 	[%rd41], %r76;
	mul.wide.s32 	%rd42, %r52, 4;
	add.s64 	%rd43, %rd40, %rd42;
	st.global.u32 	[%rd43], %r76;
	add.s64 	%rd44, %rd41, %rd42;
	st.global.u32 	[%rd44], %r76;
	add.s32 	%r164, %r164, 2;
$L__BB1_21:
	and.b32  	%r77, %r53, 1;
	setp.eq.b32 	%p14, %r77, 1;
	not.pred 	%p15, %p14;
	@%p15 bra 	$L__BB1_85;
	mad.lo.s32 	%r78, %r164, %r52, %r151;
	mul.wide.s32 	%rd45, %r78, 4;
	add.s64 	%rd46, %rd3, %rd45;
	mov.b32 	%r79, 2143289344;
	st.global.u32 	[%rd46], %r79;
	add.s64 	%rd47, %rd2, %rd45;
	st.global.u32 	[%rd47], %r79;
	bra.uni 	$L__BB1_85;
$L__BB1_23:
	add.s32 	%r15, %r2, %r162;
	add.s32 	%r16, %r3, %r162;
	add.s32 	%r17, %r4, %r162;
	add.s32 	%r18, %r5, %r162;
	max.s32 	%r80, %r17, %r18;
	max.s32 	%r81, %r16, %r80;
	max.s32 	%r82, %r15, %r81;
	add.s32 	%r19, %r82, -1;
	setp.lt.s32 	%p16, %r82, 2;
	@%p16 bra 	$L__BB1_35;
	min.u32 	%r20, %r19, %r53;
	setp.lt.u32 	%p17, %r20, 8;
	mov.b32 	%r155, 0;
	@%p17 bra 	$L__BB1_27;
	mov.b32 	%r157, 0;
$L__BB1_26:
	.pragma "nounroll";
	mad.lo.s32 	%r85, %r157, %r52, %r151;
	mul.wide.s32 	%rd48, %r85, 4;
	add.s64 	%rd49, %rd3, %rd48;
	mov.b32 	%r86, 2143289344;
	st.global.u32 	[%rd49], %r86;
	add.s64 	%rd51, %rd49, %rd66;
	st.global.u32 	[%rd51], %r86;
	add.s64 	%rd52, %rd51, %rd66;
	st.global.u32 	[%rd52], %r86;
	add.s64 	%rd53, %rd52, %rd66;
	st.global.u32 	[%rd53], %r86;
	add.s64 	%rd54, %rd53, %rd66;
	st.global.u32 	[%rd54], %r86;
	add.s64 	%rd55, %rd54, %rd66;
	st.global.u32 	[%rd55], %r86;
	add.s64 	%rd56, %rd55, %rd66;
	st.global.u32 	[%rd56], %r86;
	add.s64 	%rd57, %rd56, %rd66;
	st.global.u32 	[%rd57], %r86;
	add.s32 	%r157, %r157, 8;
	and.b32  	%r155, %r20, 2147483640;
	setp.eq.s32 	%p18, %r157, %r155;
	@%p18 bra 	$L__BB1_27;
	bra.uni 	$L__BB1_26;
$L__BB1_27:
	and.b32  	%r87, %r20, 7;
	setp.eq.s32 	%p19, %r87, 0;
	@%p19 bra 	$L__BB1_35;
	setp.lt.u32 	%p20, %r87, 4;
	@%p20 bra 	$L__BB1_30;
	mad.lo.s32 	%r89, %r155, %r52, %r151;
	mul.wide.s32 	%rd58, %r89, 4;
	add.s64 	%rd59, %rd3, %rd58;
	mov.b32 	%r90, 2143289344;
	st.global.u32 	[%rd59], %r90;
	add.s64 	%rd61, %rd59, %rd66;
	st.global.u32 	[%rd61], %r90;
	add.s64 	%rd62, %rd61, %rd66;
	st.global.u32 	[%rd62], %r90;
	add.s64 	%rd63, %rd62, %rd66;
	st.global.u32 	[%rd63], %r90;
	add.s32 	%r155, %r155, 4;
$L__BB1_30:
	and.b32  	%r91, %r20, 3;
	setp.eq.s32 	%p21, %r91, 0;
	@%p21 bra 	$L__BB1_35;
	setp.eq.s32 	%p22, %r91, 1;
	@%p22 bra 	$L__BB1_33;
	mad.lo.s32 	%r93, %r155, %r52, %r151;
	mul.wide.s32 	%rd64, %r93, 4;
	add.s64 	%rd65, %rd3, %rd64;
	mov.b32 	%r94, 2143289344;
	st.global.u32 	[%rd65], %r94;
	add.s64 	%rd67, %rd65, %rd66;
	st.global.u32 	[%rd67], %r94;
	add.s32 	%r155, %r155, 2;
$L__BB1_33:
	and.b32  	%r95, %r20, 1;
	setp.eq.b32 	%p23, %r95, 1;
	not.pred 	%p24, %p23;
	@%p24 bra 	$L__BB1_35;
	mad.lo.s32 	%r96, %r155, %r52, %r151;
	mul.wide.s32 	%rd68, %r96, 4;
	add.s64 	%rd69, %rd3, %rd68;
	mov.b32 	%r97, 2143289344;
	st.global.u32 	[%rd69], %r97;
$L__BB1_35:
	ld.param.u32 	%r148, [kst_many_series_one_param_f32_param_11];
	add.s32 	%r98, %r148, %r19;
	add.s32 	%r26, %r98, -1;
	min.s32 	%r99, %r26, %r53;
	setp.lt.s32 	%p25, %r99, 1;
	@%p25 bra 	$L__BB1_47;
	min.u32 	%r27, %r26, %r53;
	setp.lt.u32 	%p26, %r27, 8;
	mov.b32 	%r159, 0;
	@%p26 bra 	$L__BB1_39;
	mov.b32 	%r161, 0;
$L__BB1_38:
	.pragma "nounroll";
	mad.lo.s32 	%r102, %r161, %r52, %r151;
	mul.wide.s32 	%rd70, %r102, 4;
	add.s64 	%rd71, %rd2, %rd70;
	mov.b32 	%r103, 2143289344;
	st.global.u32 	[%rd71], %r103;
	mul.wide.s32 	%rd72, %r52, 4;
	add.s64 	%rd73, %rd71, %rd72;
	st.global.u32 	[%rd73], %r103;
	add.s64 	%rd74, %rd73, %rd72;
	st.global.u32 	[%rd74], %r103;
	add.s64 	%rd75, %rd74, %rd72;
	st.global.u32 	[%rd75], %r103;
	add.s64 	%rd76, %rd75, %rd72;
	st.global.u32 	[%rd76], %r103;
	add.s64 	%rd77, %rd76, %rd72;
	st.global.u32 	[%rd77], %r103;
	add.s64 	%rd78, %rd77, %rd72;
	st.global.u32 	[%rd78], %r103;
	add.s64 	%rd79, %rd78, %rd72;
	st.global.u32 	[%rd79], %r103;
	add.s32 	%r161, %r161, 8;
	and.b32  	%r159, %r27, 2147483640;
	setp.eq.s32 	%p27, %r161, %r159;
	@%p27 bra 	$L__BB1_39;
	bra.uni 	$L__BB1_38;
$L__BB1_39:
	and.b32  	%r104, %r27, 7;
	setp.eq.s32 	%p28, %r104, 0;
	@%p28 bra 	$L__BB1_47;
	setp.lt.u32 	%p29, %r104, 4;
	@%p29 bra 	$L__BB1_42;
	mad.lo.s32 	%r106, %r159, %r52, %r151;
	mul.wide.s32 	%rd80, %r106, 4;
	add.s64 	%rd81, %rd2, %rd80;
	mov.b32 	%r107, 2143289344;
	st.global.u32 	[%rd81], %r107;
	mul.wide.s32 	%rd82, %r52, 4;
	add.s64 	%rd83, %rd81, %rd82;
	st.global.u32 	[%rd83], %r107;
	add.s64 	%rd84, %rd83, %rd82;
	st.global.u32 	[%rd84], %r107;
	add.s64 	%rd85, %rd84, %rd82;
	st.global.u32 	[%rd85], %r107;
	add.s32 	%r159, %r159, 4;
$L__BB1_42:
	and.b32  	%r108, %r27, 3;
	setp.eq.s32 	%p30, %r108, 0;
	@%p30 bra 	$L__BB1_47;
	setp.eq.s32 	%p31, %r108, 1;
	@%p31 bra 	$L__BB1_45;
	mad.lo.s32 	%r110, %r159, %r52, %r151;
	mul.wide.s32 	%rd86, %r110, 4;
	add.s64 	%rd87, %rd2, %rd86;
	mov.b32 	%r111, 2143289344;
	st.global.u32 	[%rd87], %r111;
	mul.wide.s32 	%rd88, %r52, 4;
	add.s64 	%rd89, %rd87, %rd88;
	st.global.u32 	[%rd89], %r111;
	add.s32 	%r159, %r159, 2;
$L__BB1_45:
	and.b32  	%r112, %r27, 1;
	setp.eq.b32 	%p32, %r112, 1;
	not.pred 	%p33, %p32;
	@%p33 bra 	$L__BB1_47;
	mad.lo.s32 	%r113, %r159, %r52, %r151;
	mul.wide.s32 	%rd90, %r113, 4;
	add.s64 	%rd91, %rd2, %rd90;
	mov.b32 	%r114, 2143289344;
	st.global.u32 	[%rd91], %r114;
$L__BB1_47:
	ld.param.u32 	%r146, [kst_many_series_one_param_f32_param_10];
	add.s32 	%r36, %r162, %r146;
	add.s32 	%r37, %r162, %r60;
	add.s32 	%r38, %r162, %r59;
	add.s32 	%r39, %r162, %r58;
	mov.f32 	%f159, 0f00000000;
	mov.f32 	%f158, %f159;
	mov.f32 	%f155, %f159;
	mov.f32 	%f152, %f159;
	mov.f32 	%f149, %f159;
$L__BB1_48:
	mad.lo.s32 	%r44, %r162, %r52, %r151;
	mul.wide.s32 	%rd92, %r44, 4;
	add.s64 	%rd93, %rd1, %rd92;
	ld.global.nc.f32 	%f14, [%rd93];
	setp.lt.s32 	%p34, %r162, %r39;
	@%p34 bra 	$L__BB1_56;
	sub.s32 	%r115, %r162, %r58;
	mad.lo.s32 	%r116, %r115, %r52, %r151;
	mul.wide.s32 	%rd94, %r116, 4;
	add.s64 	%rd95, %rd1, %rd94;
	ld.global.nc.f32 	%f15, [%rd95];
	setp.eq.f32 	%p35, %f15, 0f00000000;
	abs.f32 	%f72, %f14;
	setp.equ.f32 	%p36, %f72, 0f7F800000;
	abs.f32 	%f74, %f15;
	setp.equ.f32 	%p37, %f74, 0f7F800000;
	or.pred  	%p38, %p36, %p37;
	or.pred  	%p39, %p38, %p35;
	mov.f32 	%f147, 0f00000000;
	@%p39 bra 	$L__BB1_51;
	div.rn.f32 	%f76, %f14, %f15;
	add.f32 	%f77, %f76, 0fBF800000;
	mul.f32 	%f147, %f77, 0f42C80000;
$L__BB1_51:
	setp.ge.s32 	%p40, %r162, %r15;
	@%p40 bra 	$L__BB1_53;
	add.f32 	%f149, %f149, %f147;
	bra.uni 	$L__BB1_56;
$L__BB1_53:
	sub.s32 	%r117, %r162, %r54;
	mad.lo.s32 	%r118, %r117, %r52, %r151;
	mul.wide.s32 	%rd96, %r118, 4;
	add.s64 	%rd97, %rd1, %rd96;
	ld.global.nc.f32 	%f19, [%rd97];
	sub.s32 	%r119, %r162, %r2;
	mad.lo.s32 	%r120, %r119, %r52, %r151;
	mul.wide.s32 	%rd98, %r120, 4;
	add.s64 	%rd99, %rd1, %rd98;
	ld.global.nc.f32 	%f20, [%rd99];
	setp.eq.f32 	%p41, %f20, 0f00000000;
	abs.f32 	%f79, %f19;
	setp.equ.f32 	%p42, %f79, 0f7F800000;
	abs.f32 	%f81, %f20;
	setp.equ.f32 	%p43, %f81, 0f7F800000;
	or.pred  	%p44, %p42, %p43;
	or.pred  	%p45, %p44, %p41;
	mov.f32 	%f148, 0f00000000;
	@%p45 bra 	$L__BB1_55;
	div.rn.f32 	%f83, %f19, %f20;
	add.f32 	%f84, %f83, 0fBF800000;
	mul.f32 	%f148, %f84, 0f42C80000;
$L__BB1_55:
	sub.f32 	%f85, %f147, %f148;
	add.f32 	%f149, %f149, %f85;
$L__BB1_56:
	setp.lt.s32 	%p46, %r162, %r38;
	@%p46 bra 	$L__BB1_64;
	sub.s32 	%r121, %r162, %r59;
	mad.lo.s32 	%r122, %r121, %r52, %r151;
	mul.wide.s32 	%rd100, %r122, 4;
	add.s64 	%rd101, %rd1, %rd100;
	ld.global.nc.f32 	%f25, [%rd101];
	setp.eq.f32 	%p47, %f25, 0f00000000;
	abs.f32 	%f87, %f14;
	setp.equ.f32 	%p48, %f87, 0f7F800000;
	abs.f32 	%f89, %f25;
	setp.equ.f32 	%p49, %f89, 0f7F800000;
	or.pred  	%p50, %p48, %p49;
	or.pred  	%p51, %p50, %p47;
	mov.f32 	%f150, 0f00000000;
	@%p51 bra 	$L__BB1_59;
	div.rn.f32 	%f91, %f14, %f25;
	add.f32 	%f92, %f91, 0fBF800000;
	mul.f32 	%f150, %f92, 0f42C80000;
$L__BB1_59:
	setp.ge.s32 	%p52, %r162, %r16;
	@%p52 bra 	$L__BB1_61;
	add.f32 	%f152, %f152, %f150;
	bra.uni 	$L__BB1_64;
$L__BB1_61:
	sub.s32 	%r123, %r162, %r55;
	mad.lo.s32 	%r124, %r123, %r52, %r151;
	mul.wide.s32 	%rd102, %r124, 4;
	add.s64 	%rd103, %rd1, %rd102;
	ld.global.nc.f32 	%f29, [%rd103];
	sub.s32 	%r125, %r162, %r3;
	mad.lo.s32 	%r126, %r125, %r52, %r151;
	mul.wide.s32 	%rd104, %r126, 4;
	add.s64 	%rd105, %rd1, %rd104;
	ld.global.nc.f32 	%f30, [%rd105];
	setp.eq.f32 	%p53, %f30, 0f00000000;
	abs.f32 	%f94, %f29;
	setp.equ.f32 	%p54, %f94, 0f7F800000;
	abs.f32 	%f96, %f30;
	setp.equ.f32 	%p55, %f96, 0f7F800000;
	or.pred  	%p56, %p54, %p55;
	or.pred  	%p57, %p56, %p53;
	mov.f32 	%f151, 0f00000000;
	@%p57 bra 	$L__BB1_63;
	div.rn.f32 	%f98, %f29, %f30;
	add.f32 	%f99, %f98, 0fBF800000;
	mul.f32 	%f151, %f99, 0f42C80000;
$L__BB1_63:
	sub.f32 	%f100, %f150, %f151;
	add.f32 	%f152, %f152, %f100;
$L__BB1_64:
	setp.lt.s32 	%p58, %r162, %r37;
	@%p58 bra 	$L__BB1_72;
	sub.s32 	%r127, %r162, %r60;
	mad.lo.s32 	%r128, %r127, %r52, %r151;
	mul.wide.s32 	%rd106, %r128, 4;
	add.s64 	%rd107, %rd1, %rd106;
	ld.global.nc.f32 	%f35, [%rd107];
	setp.eq.f32 	%p59, %f35, 0f00000000;
	abs.f32 	%f102, %f14;
	setp.equ.f32 	%p60, %f102, 0f7F800000;
	abs.f32 	%f104, %f35;
	setp.equ.f32 	%p61, %f104, 0f7F800000;
	or.pred  	%p62, %p60, %p61;
	or.pred  	%p63, %p62, %p59;
	mov.f32 	%f153, 0f00000000;
	@%p63 bra 	$L__BB1_67;
	div.rn.f32 	%f106, %f14, %f35;
	add.f32 	%f107, %f106, 0fBF800000;
	mul.f32 	%f153, %f107, 0f42C80000;
$L__BB1_67:
	setp.ge.s32 	%p64, %r162, %r17;
	@%p64 bra 	$L__BB1_69;
	add.f32 	%f155, %f155, %f153;
	bra.uni 	$L__BB1_72;
$L__BB1_69:
	sub.s32 	%r129, %r162, %r56;
	mad.lo.s32 	%r130, %r129, %r52, %r151;
	mul.wide.s32 	%rd108, %r130, 4;
	add.s64 	%rd109, %rd1, %rd108;
	ld.global.nc.f32 	%f39, [%rd109];
	sub.s32 	%r131, %r162, %r4;
	mad.lo.s32 	%r132, %r131, %r52, %r151;
	mul.wide.s32 	%rd110, %r132, 4;
	add.s64 	%rd111, %rd1, %rd110;
	ld.global.nc.f32 	%f40, [%rd111];
	setp.eq.f32 	%p65, %f40, 0f00000000;
	abs.f32 	%f109, %f39;
	setp.equ.f32 	%p66, %f109, 0f7F800000;
	abs.f32 	%f111, %f40;
	setp.equ.f32 	%p67, %f111, 0f7F800000;
	or.pred  	%p68, %p66, %p67;
	or.pred  	%p69, %p68, %p65;
	mov.f32 	%f154, 0f00000000;
	@%p69 bra 	$L__BB1_71;
	div.rn.f32 	%f113, %f39, %f40;
	add.f32 	%f114, %f113, 0fBF800000;
	mul.f32 	%f154, %f114, 0f42C80000;
$L__BB1_71:
	sub.f32 	%f115, %f153, %f154;
	add.f32 	%f155, %f155, %f115;
$L__BB1_72:
	setp.lt.s32 	%p70, %r162, %r36;
	@%p70 bra 	$L__BB1_80;
	ld.param.u32 	%r147, [kst_many_series_one_param_f32_param_10];
	sub.s32 	%r133, %r162, %r147;
	mad.lo.s32 	%r134, %r133, %r52, %r151;
	mul.wide.s32 	%rd112, %r134, 4;
	add.s64 	%rd113, %rd1, %rd112;
	ld.global.nc.f32 	%f45, [%rd113];
	setp.eq.f32 	%p71, %f45, 0f00000000;
	abs.f32 	%f117, %f14;
	setp.equ.f32 	%p72, %f117, 0f7F800000;
	abs.f32 	%f119, %f45;
	setp.equ.f32 	%p73, %f119, 0f7F800000;
	or.pred  	%p74, %p72, %p73;
	or.pred  	%p75, %p74, %p71;
	mov.f32 	%f156, 0f00000000;
	@%p75 bra 	$L__BB1_75;
	div.rn.f32 	%f121, %f14, %f45;
	add.f32 	%f122, %f121, 0fBF800000;
	mul.f32 	%f156, %f122, 0f42C80000;
$L__BB1_75:
	setp.ge.s32 	%p76, %r162, %r18;
	@%p76 bra 	$L__BB1_77;
	add.f32 	%f158, %f158, %f156;
	bra.uni 	$L__BB1_80;
$L__BB1_77:
	sub.s32 	%r135, %r162, %r57;
	mad.lo.s32 	%r136, %r135, %r52, %r151;
	mul.wide.s32 	%rd114, %r136, 4;
	add.s64 	%rd115, %rd1, %rd114;
	ld.global.nc.f32 	%f49, [%rd115];
	sub.s32 	%r137, %r162, %r5;
	mad.lo.s32 	%r138, %r137, %r52, %r151;
	mul.wide.s32 	%rd116, %r138, 4;
	add.s64 	%rd117, %rd1, %rd116;
	ld.global.nc.f32 	%f50, [%rd117];
	setp.eq.f32 	%p77, %f50, 0f00000000;
	abs.f32 	%f124, %f49;
	setp.equ.f32 	%p78, %f124, 0f7F800000;
	abs.f32 	%f126, %f50;
	setp.equ.f32 	%p79, %f126, 0f7F800000;
	or.pred  	%p80, %p78, %p79;
	or.pred  	%p81, %p80, %p77;
	mov.f32 	%f157, 0f00000000;
	@%p81 bra 	$L__BB1_79;
	div.rn.f32 	%f128, %f49, %f50;
	add.f32 	%f129, %f128, 0fBF800000;
	mul.f32 	%f157, %f129, 0f42C80000;
$L__BB1_79:
	sub.f32 	%f130, %f156, %f157;
	add.f32 	%f158, %f158, %f130;
$L__BB1_80:
	setp.lt.s32 	%p82, %r162, %r19;
	@%p82 bra 	$L__BB1_84;
	ld.param.u32 	%r149, [kst_many_series_one_param_f32_param_11];
	mul.f32 	%f131, %f139, %f152;
	fma.rn.f32 	%f132, %f138, %f149, %f131;
	fma.rn.f32 	%f133, %f140, %f155, %f132;
	fma.rn.f32 	%f55, %f141, %f158, %f133;
	mul.wide.s32 	%rd118, %r44, 4;
	add.s64 	%rd119, %rd3, %rd118;
	st.global.f32 	[%rd119], %f55;
	add.s32 	%r139, %r149, %r19;
	add.s32 	%r140, %r139, -1;
	setp.ge.s32 	%p83, %r162, %r140;
	@%p83 bra 	$L__BB1_83;
	add.f32 	%f159, %f159, %f55;
	bra.uni 	$L__BB1_84;
$L__BB1_83:
	ld.param.u32 	%r150, [kst_many_series_one_param_f32_param_11];
	sub.s32 	%r141, %r162, %r150;
	mad.lo.s32 	%r142, %r141, %r52, %r151;
	mul.wide.s32 	%rd120, %r142, 4;
	add.s64 	%rd121, %rd3, %rd120;
	ld.global.f32 	%f134, [%rd121];
	sub.f32 	%f135, %f55, %f134;
	add.f32 	%f159, %f159, %f135;
	cvt.rn.f32.s32 	%f136, %r150;
	div.rn.f32 	%f137, %f159, %f136;
	mul.wide.s32 	%rd122, %r44, 4;
	add.s64 	%rd123, %rd2, %rd122;
	st.global.f32 	[%rd123], %f137;
$L__BB1_84:
	add.s32 	%r162, %r162, 1;
	setp.eq.s32 	%p84, %r162, %r53;
	@%p84 bra 	$L__BB1_85;
	bra.uni 	$L__BB1_48;
$L__BB1_85:
	mov.u32 	%r143, %ntid.x;
	mov.u32 	%r144, %nctaid.x;
	mad.lo.s32 	%r151, %r143, %r144, %r151;
	setp.lt.s32 	%p85, %r151, %r52;
	@%p85 bra 	$L__BB1_10;
$L__BB1_86:
	ret;

}


// ===== COMPILED SASS (sm_100) =====

	.target	sm_100

	.elftype	@"ET_EXEC"


//--------------------- .note.nv.tkinfo           --------------------------
	.section	.note.nv.tkinfo,"",@"SHT_NOTE"
	.sectionflags	@"SHF_NOTE_NV_TKINFO"
	.tkinfo
        /*0018*/ 	.word	0x00000002
        /*0030*/ 	.string	""
        /*0030*/ 	.string	"ptxas"
        /*0030*/ 	.string	"Cuda compilation tools, release 13.0, V13.0.88"
        /*0030*/ 	.string	"Build cuda_13.0.r13.0/compiler.36424714_0"
        /*0030*/ 	.string	"-arch sm_100 -m 64 "



//--------------------- .note.nv.cuinfo           --------------------------
	.section	.note.nv.cuinfo,"",@"SHT_NOTE"
	.sectionflags	@"SHF_NOTE_NV_CUINFO"
        /*0018*/ 	.short	0x0002
        /*001a*/ 	.short	0x0064
        /*001c*/ 	.short	0x0082
	.zero		2


//--------------------- .nv.info                  --------------------------
	.section	.nv.info,"",@"SHT_CUDA_INFO"
	.align	4


	//----- nvinfo : EIATTR_REGCOUNT
	.align		4
        /*0000*/ 	.byte	0x04, 0x2f
        /*0002*/ 	.short	(.L_1 - .L_0)
	.align		4
.L_0:
        /*0004*/ 	.word	index@(kst_batch_f32)
        /*0008*/ 	.word	0x0000002e


	//----- nvinfo : EIATTR_FRAME_SIZE
	.align		4
.L_1:
        /*000c*/ 	.byte	0x04, 0x11
        /*000e*/ 	.short	(.L_3 - .L_2)
	.align		4
.L_2:
        /*0010*/ 	.word	index@($__internal_3_$__cuda_sm3x_div_rn_noftz_f32_slowpath)
        /*0014*/ 	.word	0x00000000


	//----- nvinfo : EIATTR_FRAME_SIZE
	.align		4
.L_3:
        /*0018*/ 	.byte	0x04, 0x11
        /*001a*/ 	.short	(.L_5 - .L_4)
	.align		4
.L_4:
        /*001c*/ 	.word	index@($__internal_2_$__cuda_sm20_rcp_rn_f32_slowpath)
        /*0020*/ 	.word	0x00000000


	//----- nvinfo : EIATTR_FRAME_SIZE
	.align		4
.L_5:
        /*0024*/ 	.byte	0x04, 0x11
        /*0026*/ 	.short	(.L_7 - .L_6)
	.align		4
.L_6:
        /*0028*/ 	.word	index@(kst_batch_f32)
        /*002c*/ 	.word	0x00000000


	//----- nvinfo : EIATTR_REGCOUNT
	.align		4
.L_7:
        /*0030*/ 	.byte	0x04, 0x2f
        /*0032*/ 	.short	(.L_9 - .L_8)
	.align		4
.L_8:
        /*0034*/ 	.word	index@(kst_many_series_one_param_f32)
        /*0038*/ 	.word	0x00000028


	//----- nvinfo : EIATTR_FRAME_SIZE
	.align		4
.L_9:
        /*003c*/ 	.byte	0x04, 0x11
        /*003e*/ 	.short	(.L_11 - .L_10)
	.align		4
.L_10:
        /*0040*/ 	.word	index@($__internal_1_$__cuda_sm3x_div_rn_noftz_f32_slowpath)
        /*0044*/ 	.word	0x00000000


	//----- nvinfo : EIATTR_FRAME_SIZE
	.align		4
.L_11:
        /*0048*/ 	.byte	0x04, 0x11
        /*004a*/ 	.short	(.L_13 - .L_12)
	.align		4
.L_12:
        /*004c*/ 	.word	index@($__internal_0_$__cuda_sm20_rcp_rn_f32_slowpath)
        /*0050*/ 	.word	0x00000000


	//----- nvinfo : EIATTR_FRAME_SIZE
	.align		4
.L_13:
        /*0054*/ 	.byte	0x04, 0x11
        /*0056*/ 	.short	(.L_15 - .L_14)
	.align		4
.L_14:
        /*0058*/ 	.word	index@(kst_many_series_one_param_f32)
        /*005c*/ 	.word	0x00000000


	//----- nvinfo : EIATTR_MIN_STACK_SIZE
	.align		4
.L_15:
        /*0060*/ 	.byte	0x04, 0x12
        /*0062*/ 	.short	(.L_17 - .L_16)
	.align		4
.L_16:
        /*0064*/ 	.word	index@(kst_many_series_one_param_f32)
        /*0068*/ 	.word	0x00000000


	//----- nvinfo : EIATTR_MIN_STACK_SIZE
	.align		4
.L_17:
        /*006c*/ 	.byte	0x04, 0x12
        /*006e*/ 	.short	(.L_19 - .L_18)
	.align		4
.L_18:
        /*0070*/ 	.word	index@(kst_batch_f32)
        /*0074*/ 	.word	0x00000000
.L_19:


//--------------------- .nv.compat                --------------------------
	.section	.nv.compat,"",@"SHT_CUDA_COMPAT_INFO"
	.align	4
        /*0000*/ 	.byte	0x02, 0x09, 0x00, 0x00, 0x02, 0x02, 0x01, 0x00, 0x02, 0x05, 0x05, 0x00, 0x03, 0x07, 0x01, 0x01
        /*0010*/ 	.byte	0x02, 0x03, 0x00, 0x00, 0x02, 0x06, 0x01, 0x00, 0x04, 0x0b, 0x08, 0x00, 0x01, 0x00, 0x00, 0x00
        /*0020*/ 	.byte	0x00, 0x00, 0x00, 0x00


//--------------------- .nv.info.kst_many_series_one_param_f32 --------------------------
	.section	.nv.info.kst_many_series_one_param_f32,"",@"SHT_CUDA_INFO"
	.sectionflags	@""
	.align	4


	//----- nvinfo : EIATTR_CUDA_API_VERSION
	.align		4
        /*0000*/ 	.byte	0x04, 0x37
        /*0002*/ 	.short	(.L_21 - .L_20)
.L_20:
        /*0004*/ 	.word	0x00000082


	//----- nvinfo : EIATTR_KPARAM_INFO
	.align		4
.L_21:
        /*0008*/ 	.byte	0x04, 0x17
        /*000a*/ 	.short	(.L_23 - .L_22)
.L_22:
        /*000c*/ 	.word	0x00000000
        /*0010*/ 	.short	0x000e
        /*0012*/ 	.short	0x0048
        /*0014*/ 	.byte	0x00, 0xf5, 0x21, 0x00


	//----- nvinfo : EIATTR_KPARAM_INFO
	.align		4
.L_23:
        /*0018*/ 	.byte	0x04, 0x17
        /*001a*/ 	.short	(.L_25 - .L_24)
.L_24:
        /*001c*/ 	.word	0x00000000
        /*0020*/ 	.short	0x000d
        /*0022*/ 	.short	0x0040
        /*0024*/ 	.byte	0x00, 0xf5, 0x21, 0x00


	//----- nvinfo : EIATTR_KPARAM_INFO
	.align		4
.L_25:
        /*0028*/ 	.byte	0x04, 0x17
        /*002a*/ 	.short	(.L_27 - .L_26)
.L_26:
        /*002c*/ 	.word	0x00000000
        /*0030*/ 	.short	0x000c
        /*0032*/ 	.short	0x0038
        /*0034*/ 	.byte	0x00, 0xf5, 0x21, 0x00


	//----- nvinfo : EIATTR_KPARAM_INFO
	.align		4
.L_27:
        /*0038*/ 	.byte	0x04, 0x17
        /*003a*/ 	.short	(.L_29 - .L_28)
.L_28:
        /*003c*/ 	.word	0x00000000
        /*0040*/ 	.short	0x000b
        /*0042*/ 	.short	0x0030
        /*0044*/ 	.byte	0x00, 0xf0, 0x11, 0x00


	//----- nvinfo : EIATTR_KPARAM_INFO
	.align		4
.L_29:
        /*0048*/ 	.byte	0x04, 0x17
        /*004a*/ 	.short	(.L_31 - .L_30)
.L_30:
        /*004c*/ 	.word	0x00000000
        /*0050*/ 	.short	0x000a
        /*0052*/ 	.short	0x002c
        /*0054*/ 	.byte	0x00, 0xf0, 0x11, 0x00


	//----- nvinfo : EIATTR_KPARAM_INFO
	.align		4
.L_31:
        /*0058*/ 	.byte	0x04, 0x17
        /*005a*/ 	.short	(.L_33 - .L_32)
.L_32:
        /*005c*/ 	.word	0x00000000
        /*0060*/ 	.short	0x0009
        /*0062*/ 	.short	0x0028
        /*0064*/ 	.byte	0x00, 0xf0, 0x11, 0x00


	//----- nvinfo : EIATTR_KPARAM_INFO
	.align		4
.L_33:
        /*0068*/ 	.byte	0x04, 0x17
        /*006a*/ 	.short	(.L_35 - .L_34)
.L_34:
        /*006c*/ 	.word	0x00000000
        /*0070*/ 	.short	0x0008
        /*0072*/ 	.short	0x0024
        /*0074*/ 	.byte	0x00, 0xf0, 0x11, 0x00


	//----- nvinfo : EIATTR_KPARAM_INFO
	.align		4
.L_35:
        /*0078*/ 	.byte	0x04, 0x17
        /*007a*/ 	.short	(.L_37 - .L_36)
.L_36:
        /*007c*/ 	.word	0x00000000
        /*0080*/ 	.short	0x0007
        /*0082*/ 	.short	0x0020
        /*0084*/ 	.byte	0x00, 0xf0, 0x11, 0x00


	//----- nvinfo : EIATTR_KPARAM_INFO
	.align		4
.L_37:
        /*0088*/ 	.byte	0x04, 0x17
        /*008a*/ 	.short	(.L_39 - .L_38)
.L_38:
        /*008c*/ 	.word	0x00000000
        /*0090*/ 	.short	0x0006
        /*0092*/ 	.short	0x001c
        /*0094*/ 	.byte	0x00, 0xf0, 0x11, 0x00


	//----- nvinfo : EIATTR_KPARAM_INFO
	.align		4
.L_39:
        /*0098*/ 	.byte	0x04, 0x17
        /*009a*/ 	.short	(.L_41 - .L_40)
.L_40:
        /*009c*/ 	.word	0x00000000
        /*00a0*/ 	.short	0x0005
        /*00a2*/ 	.short	0x0018
        /*00a4*/ 	.byte	0x00, 0xf0, 0x11, 0x00


	//----- nvinfo : EIATTR_KPARAM_INFO
	.align		4
.L_41:
        /*00a8*/ 	.byte	0x04, 0x17
        /*00aa*/ 	.short	(.L_43 - .L_42)
.L_42:
        /*00ac*/ 	.word	0x00000000
        /*00b0*/ 	.short	0x0004
        /*00b2*/ 	.short	0x0014
        /*00b4*/ 	.byte	0x00, 0xf0, 0x11, 0x00


	//----- nvinfo : EIATTR_KPARAM_INFO
	.align		4
.L_43:
        /*00b8*/ 	.byte	0x04, 0x17
        /*00ba*/ 	.short	(.L_45 - .L_44)
.L_44:
        /*00bc*/ 	.word	0x00000000
        /*00c0*/ 	.short	0x0003
        /*00c2*/ 	.short	0x0010
        /*00c4*/ 	.byte	0x00, 0xf0, 0x11, 0x00


	//----- nvinfo : EIATTR_KPARAM_INFO
	.align		4
.L_45:
        /*00c8*/ 	.byte	0x04, 0x17
        /*00ca*/ 	.short	(.L_47 - .L_46)
.L_46:
        /*00cc*/ 	.word	0x00000000
        /*00d0*/ 	.short	0x0002
        /*00d2*/ 	.short	0x000c
        /*00d4*/ 	.byte	0x00, 0xf0, 0x11, 0x00


	//----- nvinfo : EIATTR_KPARAM_INFO
	.align		4
.L_47:
        /*00d8*/ 	.byte	0x04, 0x17
        /*00da*/ 	.short	(.L_49 - .L_48)
.L_48:
        /*00dc*/ 	.word	0x00000000
        /*00e0*/ 	.short	0x0001
        /*00e2*/ 	.short	0x0008
        /*00e4*/ 	.byte	0x00, 0xf0, 0x11, 0x00


	//----- nvinfo : EIATTR_KPARAM_INFO
	.align		4
.L_49:
        /*00e8*/ 	.byte	0x04, 0x17
        /*00ea*/ 	.short	(.L_51 - .L_50)
.L_50:
        /*00ec*/ 	.word	0x00000000
        /*00f0*/ 	.short	0x0000
        /*00f2*/ 	.short	0x0000
        /*00f4*/ 	.byte	0x00, 0xf5, 0x21, 0x00


	//----- nvinfo : EIATTR_SPARSE_MMA_MASK
	.align		4
.L_51:
        /*00f8*/ 	.byte	0x03, 0x50
        /*00fa*/ 	.short	0x0000


	//----- nvinfo : EIATTR_MAXREG_COUNT
	.align		4
        /*00fc*/ 	.byte	0x03, 0x1b
        /*00fe*/ 	.short	0x00ff


	//----- nvinfo : EIATTR_MERCURY_ISA_VERSION
	.align		4
        /*0100*/ 	.byte	0x03, 0x5f
        /*0102*/ 	.short	0x0101


	//----- nvinfo : EIATTR_VRC_CTA_INIT_COUNT
	.align		4
        /*0104*/ 	.byte	0x02, 0x4a
	.zero		1
	.zero		1


	//----- nvinfo : EIATTR_EXIT_INSTR_OFFSETS
	.align		4
        /*0108*/ 	.byte	0x04, 0x1c
        /*010a*/ 	.short	(.L_53 - .L_52)


	//   ....[0]....
.L_52:
        /*010c*/ 	.word	0x00000500


	//   ....[1]....
        /*0110*/ 	.word	0x00002de0


	//----- nvinfo : EIATTR_CRS_STACK_SIZE
	.align		4
.L_53:
        /*0114*/ 	.byte	0x04, 0x1e
        /*0116*/ 	.short	(.L_55 - .L_54)
.L_54:
        /*0118*/ 	.word	0x00000000


	//----- nvinfo : EIATTR_CBANK_PARAM_SIZE
	.align		4
.L_55:
        /*011c*/ 	.byte	0x03, 0x19
        /*011e*/ 	.short	0x0050


	//----- nvinfo : EIATTR_PARAM_CBANK
	.align		4
        /*0120*/ 	.byte	0x04, 0x0a
        /*0122*/ 	.short	(.L_57 - .L_56)
	.align		4
.L_56:
        /*0124*/ 	.word	index@(.nv.constant0.kst_many_series_one_param_f32)
        /*0128*/ 	.short	0x0380
        /*012a*/ 	.short	0x0050


	//----- nvinfo : EIATTR_SW_WAR
	.align		4
.L_57:
        /*012c*/ 	.byte	0x04, 0x36
        /*012e*/ 	.short	(.L_59 - .L_58)
.L_58:
        /*0130*/ 	.word	0x00000008
.L_59:


//--------------------- .nv.info.kst_batch_f32    --------------------------
	.section	.nv.info.kst_batch_f32,"",@"SHT_CUDA_INFO"
	.sectionflags	@""
	.align	4


	//----- nvinfo : EIATTR_CUDA_API_VERSION
	.align		4
        /*0000*/ 	.byte	0x04, 0x37
        /*0002*/ 	.short	(.L_61 - .L_60)
.L_60:
        /*0004*/ 	.word	0x00000082


	//----- nvinfo : EIATTR_KPARAM_INFO
	.align		4
.L_61:
        /*0008*/ 	.byte	0x04, 0x17
        /*000a*/ 	.short	(.L_63 - .L_62)
.L_62:
        /*000c*/ 	.word	0x00000000
        /*0010*/ 	.short	0x000e
        /*0012*/ 	.short	0x0068
        /*0014*/ 	.byte	0x00, 0xf5, 0x21, 0x00


	//----- nvinfo : EIATTR_KPARAM_INFO
	.align		4
.L_63:
        /*0018*/ 	.byte	0x04, 0x17
        /*001a*/ 	.short	(.L_65 - .L_64)
.L_64:
        /*001c*/ 	.word	0x00000000
        /*0020*/ 	.short	0x000d
        /*0022*/ 	.short	0x0060
        /*0024*/ 	.byte	0x00, 0xf5, 0x21, 0x00


	//----- nvinfo : EIATTR_KPARAM_INFO
	.align		4
.L_65:
        /*0028*/ 	.byte	0x04, 0x17
        /*002a*/ 	.short	(.L_67 - .L_66)
.L_66:
        /*002c*/ 	.word	0x00000000
        /*0030*/ 	.short	0x000c
        /*0032*/ 	.short	0x0058
        /*0034*/ 	.byte	0x00, 0xf0, 0x11, 0x00


	//----- nvinfo : EIATTR_KPARAM_INFO
	.align		4
.L_67:
        /*0038*/ 	.byte	0x04, 0x17
        /*003a*/ 	.short	(.L_69 - .L_68)
.L_68:
        /*003c*/ 	.word	0x00000000
        /*0040*/ 	.short	0x000b
        /*0042*/ 	.short	0x0054
        /*0044*/ 	.byte	0x00, 0xf0, 0x11, 0x00


	//----- nvinfo : EIATTR_KPARAM_INFO
	.align		4
.L_69:
        /*0048*/ 	.byte	0x04, 0x17
        /*004a*/ 	.short	(.L_71 - .L_70)
.L_70:
        /*004c*/ 	.word	0x00000000
        /*0050*/ 	.short	0x000a
        /*0052*/ 	.short	0x0050
        /*0054*/ 	.byte	0x00, 0xf0, 0x11, 0x00


	//----- nvinfo : EIATTR_KPARAM_INFO
	.align		4
.L_71:
        /*0058*/ 	.byte	0x04, 0x17
        /*005a*/ 	.short	(.L_73 - .L_72)
.L_72:
        /*005c*/ 	.word	0x00000000
        /*0060*/ 	.short	0x0009
        /*0062*/ 	.short	0x0048
        /*0064*/ 	.byte	0x00, 0xf5, 0x21, 0x00


	//----- nvinfo : EIATTR_KPARAM_INFO
	.align		4
.L_73:
        /*0068*/ 	.byte	0x04, 0x17
        /*006a*/ 	.short	(.L_75 - .L_74)
.L_74:
        /*006c*/ 	.word	0x00000000
        /*0070*/ 	.short	0x0008
        /*0072*/ 	.short	0x0040
        /*0074*/ 	.byte	0x00, 0xf5, 0x21, 0x00


	//----- nvinfo : EIATTR_KPARAM_INFO
	.align		4
.L_75:
        /*0078*/ 	.byte	0x04, 0x17
        /*007a*/ 	.short	(.L_77 - .L_76)
.L_76:
        /*007c*/ 	.word	0x00000000
        /*0080*/ 	.short	0x0007
        /*0082*/ 	.short	0x0038
        /*0084*/ 	.byte	0x00, 0xf5, 0x21, 0x00


	//----- nvinfo : EIATTR_KPARAM_INFO
	.align		4
.L_77:
        /*0088*/ 	.byte	0x04, 0x17
        /*008a*/ 	.short	(.L_79 - .L_78)
.L_78:
        /*008c*/ 	.word	0x00000000
        /*0090*/ 	.short	0x0006
        /*0092*/ 	.short	0x0030
        /*0094*/ 	.byte	0x00, 0xf5, 0x21, 0x00


	//----- nvinfo : EIATTR_KPARAM_INFO
	.align		4
.L_79:
        /*0098*/ 	.byte	0x04, 0x17
        /*009a*/ 	.short	(.L_81 - .L_80)
.L_80:
        /*009c*/ 	.word	0x00000000
        /*00a0*/ 	.short	0x0005
        /*00a2*/ 	.short	0x0028
        /*00a4*/ 	.byte	0x00, 0xf5, 0x21, 0x00


	//----- nvinfo : EIATTR_KPARAM_INFO
	.align		4
.L_81:
        /*00a8*/ 	.byte	0x04, 0x17
        /*00aa*/ 	.short	(.L_83 - .L_82)
.L_82:
        /*00ac*/ 	.word	0x00000000
        /*00b0*/ 	.short	0x0004
        /*00b2*/ 	.short	0x0020
        /*00b4*/ 	.byte	0x00, 0xf5, 0x21, 0x00


	//----- nvinfo : EIATTR_KPARAM_INFO
	.align		4
.L_83:
        /*00b8*/ 	.byte	0x04, 0x17
        /*00ba*/ 	.short	(.L_85 - .L_84)
.L_84:
        /*00bc*/ 	.word	0x00000000
        /*00c0*/ 	.short	0x0003
        /*00c2*/ 	.short	0x0018
        /*00c4*/ 	.byte	0x00, 0xf5, 0x21, 0x00


	//----- nvinfo : EIATTR_KPARAM_INFO
	.align		4
.L_85:
        /*00c8*/ 	.byte	0x04, 0x17
        /*00ca*/ 	.short	(.L_87 - .L_86)
.L_86:
        /*00cc*/ 	.word	0x00000000
        /*00d0*/ 	.short	0x0002
        /*00d2*/ 	.short	0x0010
        /*00d4*/ 	.byte	0x00, 0xf5, 0x21, 0x00


	//----- nvinfo : EIATTR_KPARAM_INFO
	.align		4
.L_87:
        /*00d8*/ 	.byte	0x04, 0x17
        /*00da*/ 	.short	(.L_89 - .L_88)
.L_88:
        /*00dc*/ 	.word	0x00000000
        /*00e0*/ 	.short	0x0001
        /*00e2*/ 	.short	0x0008
        /*00e4*/ 	.byte	0x00, 0xf5, 0x21, 0x00


	//----- nvinfo : EIATTR_KPARAM_INFO
	.align		4
.L_89:
        /*00e8*/ 	.byte	0x04, 0x17
        /*00ea*/ 	.short	(.L_91 - .L_90)
.L_90:
        /*00ec*/ 	.word	0x00000000
        /*00f0*/ 	.short	0x0000
        /*00f2*/ 	.short	0x0000
        /*00f4*/ 	.byte	0x00, 0xf5, 0x21, 0x00


	//----- nvinfo : EIATTR_SPARSE_MMA_MASK
	.align		4
.L_91:
        /*00f8*/ 	.byte	0x03, 0x50
        /*00fa*/ 	.short	0x0000


	//----- nvinfo : EIATTR_MAXREG_COUNT
	.align		4
        /*00fc*/ 	.byte	0x03, 0x1b
        /*00fe*/ 	.short	0x00ff


	//----- nvinfo : EIATTR_MERCURY_ISA_VERSION
	.align		4
        /*0100*/ 	.byte	0x03, 0x5f
        /*0102*/ 	.short	0x0101


	//----- nvinfo : EIATTR_VRC_CTA_INIT_COUNT
	.align		4
        /*0104*/ 	.byte	0x02, 0x4a
	.zero		1
	.zero		1


	//----- nvinfo : EIATTR_EXIT_INSTR_OFFSETS
	.align		4
        /*0108*/ 	.byte	0x04, 0x1c
        /*010a*/ 	.short	(.L_93 - .L_92)


	//   ....[0]....
.L_92:
        /*010c*/ 	.word	0x00000090


	//   ....[1]....
        /*0110*/ 	.word	0x00000c90


	//   ....[2]....
        /*0114*/ 	.word	0x00003340


	//----- nvinfo : EIATTR_CRS_STACK_SIZE
	.align		4
.L_93:
        /*0118*/ 	.byte	0x04, 0x1e
        /*011a*/ 	.short	(.L_95 - .L_94)
.L_94:
        /*011c*/ 	.word	0x00000000


	//----- nvinfo : EIATTR_CBANK_PARAM_SIZE
	.align		4
.L_95:
        /*0120*/ 	.byte	0x03, 0x19
        /*0122*/ 	.short	0x0070


	//----- nvinfo : EIATTR_PARAM_CBANK
	.align		4
        /*0124*/ 	.byte	0x04, 0x0a
        /*0126*/ 	.short	(.L_97 - .L_96)
	.align		4
.L_96:
        /*0128*/ 	.word	index@(.nv.constant0.kst_batch_f32)
        /*012c*/ 	.short	0x0380
        /*012e*/ 	.short	0x0070


	//----- nvinfo : EIATTR_SW_WAR
	.align		4
.L_97:
        /*0130*/ 	.byte	0x04, 0x36
        /*0132*/ 	.short	(.L_99 - .L_98)
.L_98:
        /*0134*/ 	.word	0x00000008
.L_99:


//--------------------- .nv.callgraph             --------------------------
	.section	.nv.callgraph,"",@"SHT_CUDA_CALLGRAPH"
	.align	4
	.sectionentsize	8
	.align		4
        /*0000*/ 	.word	0x00000000
	.align		4
        /*0004*/ 	.word	0xffffffff
	.align		4
        /*0008*/ 	.word	0x00000000
	.align		4
        /*000c*/ 	.word	0xfffffffe
	.align		4
        /*0010*/ 	.word	0x00000000
	.align		4
        /*0014*/ 	.word	0xfffffffd
	.align		4
        /*0018*/ 	.word	0x00000000
	.align		4
        /*001c*/ 	.word	0xfffffffc


//--------------------- .text.kst_many_series_one_param_f32 --------------------------
	.section	.text.kst_many_series_one_param_f32,"ax",@progbits
	.align	128
        .global         kst_many_series_one_param_f32
        .type           kst_many_series_one_param_f32,@function
        .size           kst_many_series_one_param_f32,(.L_x_209 - kst_many_series_one_param_f32)
        .other          kst_many_series_one_param_f32,@"STO_CUDA_ENTRY STV_DEFAULT"
kst_many_series_one_param_f32:
.text.kst_many_series_one_param_f32:
[----:B------:R-:W-:Y:S01]  /*0000*/  LDC R1, c[0x0][0x37c] ;  /* 0x0000df00ff017b82 */ /* 0x000fe20000000800 */
[----:B------:R-:W0:Y:S01]  /*0010*/  S2R R0, SR_TID.X ;  /* 0x0000000000007919 */ /* 0x000e220000002100 */
[----:B------:R-:W1:Y:S06]  /*0020*/  LDCU UR5, c[0x0][0x390] ;  /* 0x00007200ff0577ac */ /* 0x000e6c0008000800 */
[----:B------:R-:W0:Y:S01]  /*0030*/  S2UR UR4, SR_CTAID.X ;  /* 0x00000000000479c3 */ /* 0x000e220000002500 */
[----:B------:R-:W-:-:S07]  /*0040*/  HFMA2 R2, -RZ, RZ, 0, 0 ;  /* 0x00000000ff027431 */ /* 0x000fce00000001ff */
[----:B------:R-:W0:Y:S01]  /*0050*/  LDC R3, c[0x0][0x360] ;  /* 0x0000d800ff037b82 */ /* 0x000e220000000800 */
[----:B-1----:R-:W-:Y:S01]  /*0060*/  UISETP.GE.AND UP0, UPT, UR5, 0x1, UPT ;  /* 0x000000010500788c */ /* 0x002fe2000bf06270 */
[----:B0-----:R-:W-:-:S08]  /*0070*/  IMAD R3, R3, UR4, R0 ;  /* 0x0000000403037c24 */ /* 0x001fd0000f8e0200 */
[----:B------:R-:W-:Y:S05]  /*0080*/  BRA.U !UP0, `(.L_x_0) ;  /* 0x0000000108307547 */ /* 0x000fea000b800000 */
[----:B------:R-:W-:-:S04]  /*0090*/  I2FP.F32.U32 R0, UR5 ;  /* 0x0000000500007c45 */ /* 0x000fc80008201000 */
[----:B------:R-:W-:-:S04]  /*00a0*/  IADD3 R2, PT, PT, R0, 0x1800000, RZ ;  /* 0x0180000000027810 */ /* 0x000fc80007ffe0ff */
[----:B------:R-:W-:-:S04]  /*00b0*/  LOP3.LUT R2, R2, 0x7f800000, RZ, 0xc0, !PT ;  /* 0x7f80000002027812 */ /* 0x000fc800078ec0ff */
[----:B------:R-:W-:-:S13]  /*00c0*/  ISETP.GT.U32.AND P0, PT, R2, 0x1ffffff, PT ;  /* 0x01ffffff0200780c */ /* 0x000fda0003f04070 */
[----:B------:R-:W-:Y:S05]  /*00d0*/  @P0 BRA `(.L_x_1) ;  /* 0x00000000000c0947 */ /* 0x000fea0003800000 */
[----:B------:R-:W-:-:S07]  /*00e0*/  MOV R9, 0x100 ;  /* 0x0000010000097802 */ /* 0x000fce0000000f00 */
[----:B------:R-:W-:Y:S05]  /*00f0*/  CALL.REL.NOINC `($__internal_0_$__cuda_sm20_rcp_rn_f32_slowpath) ;  /* 0x0000002c003c7944 */ /* 0x000fea0003c00000 */
[----:B------:R-:W-:Y:S05]  /*0100*/  BRA `(.L_x_0) ;  /* 0x0000000000107947 */ /* 0x000fea0003800000 */
.L_x_1:
[----:B------:R-:W0:Y:S02]  /*0110*/  MUFU.RCP R5, R0 ;  /* 0x0000000000057308 */ /* 0x000e240000001000 */
[----:B0-----:R-:W-:-:S04]  /*0120*/  FFMA R2, R0, R5, -1 ;  /* 0xbf80000000027423 */ /* 0x001fc80000000005 */
[----:B------:R-:W-:-:S04]  /*0130*/  FADD.FTZ R2, -R2, -RZ ;  /* 0x800000ff02027221 */ /* 0x000fc80000010100 */
[----:B------:R-:W-:-:S07]  /*0140*/  FFMA R2, R5, R2, R5 ;  /* 0x0000000205027223 */ /* 0x000fce0000000005 */
.L_x_0:
[----:B------:R-:W0:Y:S01]  /*0150*/  LDCU UR4, c[0x0][0x394] ;  /* 0x00007280ff0477ac */ /* 0x000e220008000800 */
[----:B------:R-:W-:Y:S01]  /*0160*/  IMAD.MOV.U32 R4, RZ, RZ, RZ ;  /* 0x000000ffff047224 */ /* 0x000fe200078e00ff */
[----:B0-----:R-:W-:-:S09]  /*0170*/  UISETP.GE.AND UP0, UPT, UR4, 0x1, UPT ;  /* 0x000000010400788c */ /* 0x001fd2000bf06270 */
[----:B------:R-:W-:Y:S05]  /*0180*/  BRA.U !UP0, `(.L_x_2) ;  /* 0x00000001083c7547 */ /* 0x000fea000b800000 */
[----:B------:R-:W-:Y:S01]  /*0190*/  I2FP.F32.U32 R21, UR4 ;  /* 0x0000000400157c45 */ /* 0x000fe20008201000 */
[----:B------:R-:W-:Y:S02]  /*01a0*/  UMOV UR4, 0x40000000 ;  /* 0x4000000000047882 */ /* 0x000fe40000000000 */
[----:B------:R-:W-:Y:S01]  /*01b0*/  MOV R6, UR4 ;  /* 0x0000000400067c02 */ /* 0x000fe20008000f00 */
[----:B------:R-:W0:Y:S08]  /*01c0*/  MUFU.RCP R0, R21 ;  /* 0x0000001500007308 */ /* 0x000e300000001000 */
[----:B------:R-:W1:Y:S01]  /*01d0*/  FCHK P0, R6, R21 ;  /* 0x0000001506007302 */ /* 0x000e620000000000 */
[----:B0-----:R-:W-:-:S04]  /*01e0*/  FFMA R5, -R21, R0, 1 ;  /* 0x3f80000015057423 */ /* 0x001fc80000000100 */
[----:B------:R-:W-:-:S04]  /*01f0*/  FFMA R0, R0, R5, R0 ;  /* 0x0000000500007223 */ /* 0x000fc80000000000 */
[----:B------:R-:W-:-:S04]  /*0200*/  FFMA R4, R0, 2, RZ ;  /* 0x4000000000047823 */ /* 0x000fc800000000ff */
[----:B------:R-:W-:-:S04]  /*0210*/  FFMA R5, -R21, R4, 2 ;  /* 0x4000000015057423 */ /* 0x000fc80000000104 */
[----:B------:R-:W-:Y:S01]  /*0220*/  FFMA R4, R0, R5, R4 ;  /* 0x0000000500047223 */ /* 0x000fe20000000004 */
[----:B-1----:R-:W-:Y:S06]  /*0230*/  @!P0 BRA `(.L_x_2) ;  /* 0x0000000000108947 */ /* 0x002fec0003800000 */
[----:B------:R-:W-:Y:S01]  /*0240*/  HFMA2 R20, -RZ, RZ, 2, 0 ;  /* 0x40000000ff147431 */ /* 0x000fe200000001ff */
[----:B------:R-:W-:-:S07]  /*0250*/  MOV R23, 0x270 ;  /* 0x0000027000177802 */ /* 0x000fce0000000f00 */
[----:B------:R-:W-:Y:S05]  /*0260*/  CALL.REL.NOINC `($__internal_1_$__cuda_sm3x_div_rn_noftz_f32_slowpath) ;  /* 0x0000002c00b07944 */ /* 0x000fea0003c00000 */
[----:B------:R-:W-:-:S07]  /*0270*/  IMAD.MOV.U32 R4, RZ, RZ, R22 ;  /* 0x000000ffff047224 */ /* 0x000fce00078e0016 */
.L_x_2:
[----:B------:R-:W0:Y:S01]  /*0280*/  LDCU UR4, c[0x0][0x398] ;  /* 0x00007300ff0477ac */ /* 0x000e220008000800 */
[----:B------:R-:W-:Y:S01]  /*0290*/  MOV R5, RZ ;  /* 0x000000ff00057202 */ /* 0x000fe20000000f00 */
        /* <DEDUP_REMOVED lines=13> */
[----:B------:R-:W-:Y:S01]  /*0370*/  IMAD.MOV.U32 R20, RZ, RZ, 0x40400000 ;  /* 0x40400000ff147424 */ /* 0x000fe200078e00ff */
[----:B------:R-:W-:-:S07]  /*0380*/  MOV R23, 0x3a0 ;  /* 0x000003a000177802 */ /* 0x000fce0000000f00 */
[----:B------:R-:W-:Y:S05]  /*0390*/  CALL.REL.NOINC `($__internal_1_$__cuda_sm3x_div_rn_noftz_f32_slowpath) ;  /* 0x0000002c00647944 */ /* 0x000fea0003c00000 */
[----:B------:R-:W-:-:S07]  /*03a0*/  MOV R5, R22 ;  /* 0x0000001600057202 */ /* 0x000fce0000000f00 */
.L_x_3:
[----:B------:R-:W0:Y:S01]  /*03b0*/  LDCU UR4, c[0x0][0x39c] ;  /* 0x00007380ff0477ac */ /* 0x000e220008000800 */
[----:B------:R-:W-:Y:S01]  /*03c0*/  HFMA2 R6, -RZ, RZ, 0, 0 ;  /* 0x00000000ff067431 */ /* 0x000fe200000001ff */
[----:B0-----:R-:W-:-:S09]  /*03d0*/  UISETP.GE.AND UP0, UPT, UR4, 0x1, UPT ;  /* 0x000000010400788c */ /* 0x001fd2000bf06270 */
[----:B------:R-:W-:Y:S05]  /*03e0*/  BRA.U !UP0, `(.L_x_4) ;  /* 0x00000001083c7547 */ /* 0x000fea000b800000 */
[----:B------:R-:W-:Y:S01]  /*03f0*/  I2FP.F32.U32 R21, UR4 ;  /* 0x0000000400157c45 */ /* 0x000fe20008201000 */
[----:B------:R-:W-:Y:S02]  /*0400*/  UMOV UR4, 0x40800000 ;  /* 0x4080000000047882 */ /* 0x000fe40000000000 */
[----:B------:R-:W-:Y:S01]  /*0410*/  IMAD.U32 R8, RZ, RZ, UR4 ;  /* 0x00000004ff087e24 */ /* 0x000fe2000f8e00ff */
        /* <DEDUP_REMOVED lines=8> */
[----:B------:R-:W-:Y:S02]  /*04a0*/  MOV R20, 0x40800000 ;  /* 0x4080000000147802 */ /* 0x000fe40000000f00 */
[----:B------:R-:W-:-:S07]  /*04b0*/  MOV R23, 0x4d0 ;  /* 0x000004d000177802 */ /* 0x000fce0000000f00 */
[----:B------:R-:W-:Y:S05]  /*04c0*/  CALL.REL.NOINC `($__internal_1_$__cuda_sm3x_div_rn_noftz_f32_slowpath) ;  /* 0x0000002c00187944 */ /* 0x000fea0003c00000 */
[----:B------:R-:W-:-:S07]  /*04d0*/  MOV R6, R22 ;  /* 0x0000001600067202 */ /* 0x000fce0000000f00 */
.L_x_4:
[----:B------:R-:W0:Y:S02]  /*04e0*/  LDCU UR4, c[0x0][0x388] ;  /* 0x00007100ff0477ac */ /* 0x000e240008000800 */
[----:B0-----:R-:W-:-:S13]  /*04f0*/  ISETP.GE.AND P0, PT, R3, UR4, PT ;  /* 0x0000000403007c0c */ /* 0x001fda000bf06270 */
[----:B------:R-:W-:Y:S05]  /*0500*/  @P0 EXIT ;  /* 0x000000000000094d */ /* 0x000fea0003800000 */
[----:B------:R-:W0:Y:S01]  /*0510*/  LDCU.128 UR4, c[0x0][0x3a0] ;  /* 0x00007400ff0477ac */ /* 0x000e220008000c00 */
[----:B------:R-:W-:Y:S01]  /*0520*/  BSSY.RECONVERGENT B1, `(.L_x_5) ;  /* 0x000028b000017945 */ /* 0x000fe20003800200 */
[----:B------:R-:W0:Y:S01]  /*0530*/  LDCU.128 UR12, c[0x0][0x390] ;  /* 0x00007200ff0c77ac */ /* 0x000e220008000c00 */
[----:B------:R-:W1:Y:S01]  /*0540*/  LDCU UR8, c[0x0][0x38c] ;  /* 0x00007180ff0877ac */ /* 0x000e620008000800 */
[----:B------:R-:W2:Y:S01]  /*0550*/  LDCU.64 UR10, c[0x0][0x358] ;  /* 0x00006b00ff0a77ac */ /* 0x000ea20008000a00 */
[----:B------:R-:W3:Y:S01]  /*0560*/  LDCU UR25, c[0x0][0x388] ;  /* 0x00007100ff1977ac */ /* 0x000ee20008000800 */
[----:B------:R-:W4:Y:S01]  /*0570*/  LDCU UR26, c[0x0][0x38c] ;  /* 0x00007180ff1a77ac */ /* 0x000f220008000800 */
[----:B------:R-:W1:Y:S01]  /*0580*/  LDCU UR17, c[0x0][0x390] ;  /* 0x00007200ff1177ac */ /* 0x000e620008000800 */
[----:B------:R-:W1:Y:S01]  /*0590*/  LDCU UR19, c[0x0][0x394] ;  /* 0x00007280ff1377ac */ /* 0x000e620008000800 */
[----:B------:R-:W1:Y:S01]  /*05a0*/  LDCU UR21, c[0x0][0x398] ;  /* 0x00007300ff1577ac */ /* 0x000e620008000800 */
[----:B------:R-:W1:Y:S01]  /*05b0*/  LDCU UR23, c[0x0][0x39c] ;  /* 0x00007380ff1777ac */ /* 0x000e620008000800 */
[----:B------:R-:W2:Y:S01]  /*05c0*/  LDCU UR24, c[0x0][0x3b0] ;  /* 0x00007600ff1877ac */ /* 0x000ea20008000800 */
[----:B------:R-:W2:Y:S01]  /*05d0*/  LDCU UR16, c[0x0][0x3a0] ;  /* 0x00007400ff1077ac */ /* 0x000ea20008000800 */
[----:B------:R-:W2:Y:S01]  /*05e0*/  LDCU UR18, c[0x0][0x3a4] ;  /* 0x00007480ff1277ac */ /* 0x000ea20008000800 */
[----:B------:R-:W2:Y:S01]  /*05f0*/  LDCU UR20, c[0x0][0x3a8] ;  /* 0x00007500ff1477ac */ /* 0x000ea20008000800 */
[----:B------:R-:W2:Y:S01]  /*0600*/  LDCU UR22, c[0x0][0x3ac] ;  /* 0x00007580ff1677ac */ /* 0x000ea20008000800 */
[----:B0-----:R-:W-:-:S02]  /*0610*/  UIADD3 UR4, UPT, UPT, UR12, UR4, URZ ;  /* 0x000000040c047290 */ /* 0x001fc4000fffe0ff */
[----:B------:R-:W-:Y:S02]  /*0620*/  UIADD3 UR5, UPT, UPT, UR13, UR5, URZ ;  /* 0x000000050d057290 */ /* 0x000fe4000fffe0ff */
[----:B------:R-:W-:Y:S02]  /*0630*/  UIADD3 UR6, UPT, UPT, UR14, UR6, URZ ;  /* 0x000000060e067290 */ /* 0x000fe4000fffe0ff */
[----:B------:R-:W-:Y:S02]  /*0640*/  UIADD3 UR7, UPT, UPT, UR15, UR7, URZ ;  /* 0x000000070f077290 */ /* 0x000fe4000fffe0ff */
[----:B-1-34-:R-:W-:-:S12]  /*0650*/  ULOP3.LUT UR8, UR8, 0x7, URZ, 0xc0, !UPT ;  /* 0x0000000708087892 */ /* 0x01afd8000f8ec0ff */
.L_x_78:
[----:B01--4-:R-:W0:Y:S08]  /*0660*/  LDC.64 R10, c[0x0][0x3b8] ;  /* 0x0000ee00ff0a7b82 */ /* 0x013e300000000a00 */
[----:B------:R-:W1:Y:S01]  /*0670*/  LDC R0, c[0x0][0x38c] ;  /* 0x0000e300ff007b82 */ /* 0x000e620000000800 */
[----:B0-----:R-:W-:-:S06]  /*0680*/  IMAD.WIDE R10, R3, 0x4, R10 ;  /* 0x00000004030a7825 */ /* 0x001fcc00078e020a */
[----:B--2---:R-:W2:Y:S01]  /*0690*/  LDG.E.CONSTANT R10, desc[UR10][R10.64] ;  /* 0x0000000a0a0a7981 */ /* 0x004ea2000c1e9900 */
[----:B------:R-:W-:Y:S01]  /*06a0*/  BSSY.RECONVERGENT B0, `(.L_x_6) ;  /* 0x000026c000007945 */ /* 0x000fe20003800200 */
[----:B--2---:R-:W-:-:S04]  /*06b0*/  VIMNMX R8, PT, PT, RZ, R10, !PT ;  /* 0x0000000aff087248 */ /* 0x004fc80007fe0100 */
[----:B-1----:R-:W-:-:S13]  /*06c0*/  ISETP.GE.AND P0, PT, R8, R0, PT ;  /* 0x000000000800720c */ /* 0x002fda0003f06270 */
[----:B------:R-:W-:Y:S05]  /*06d0*/  @!P0 BRA `(.L_x_7) ;  /* 0x0000000400a88947 */ /* 0x000fea0003800000 */
[----:B------:R-:W-:-:S13]  /*06e0*/  ISETP.GE.AND P0, PT, R0, 0x1, PT ;  /* 0x000000010000780c */ /* 0x000fda0003f06270 */
[----:B------:R-:W-:Y:S05]  /*06f0*/  @!P0 BRA `(.L_x_8) ;  /* 0x0000002400988947 */ /* 0x000fea0003800000 */
[----:B------:R-:W-:Y:S01]  /*0700*/  ISETP.GE.U32.AND P0, PT, R0, 0x8, PT ;  /* 0x000000080000780c */ /* 0x000fe20003f06070 */
[----:B------:R-:W-:Y:S01]  /*0710*/  UISETP.NE.AND UP0, UPT, UR8, URZ, UPT ;  /* 0x000000ff0800728c */ /* 0x000fe2000bf05270 */
[----:B------:R-:W-:-:S11]  /*0720*/  IMAD.MOV.U32 R8, RZ, RZ, RZ ;  /* 0x000000ffff087224 */ /* 0x000fd600078e00ff */
[----:B------:R-:W-:Y:S05]  /*0730*/  @!P0 BRA `(.L_x_9) ;  /* 0x0000000000ac8947 */ /* 0x000fea0003800000 */
[----:B------:R-:W0:Y:S01]  /*0740*/  LDC R7, c[0x0][0x388] ;  /* 0x0000e200ff077b82 */ /* 0x000e220000000800 */
[----:B------:R-:W-:Y:S02]  /*0750*/  LOP3.LUT R8, R0, 0x7ffffff8, RZ, 0xc0, !PT ;  /* 0x7ffffff800087812 */ /* 0x000fe400078ec0ff */
[----:B------:R-:W-:Y:S02]  /*0760*/  MOV R9, R3 ;  /* 0x0000000300097202 */ /* 0x000fe40000000f00 */
[----:B------:R-:W-:-:S03]  /*0770*/  IADD3 R36, PT, PT, -R8, RZ, RZ ;  /* 0x000000ff08247210 */ /* 0x000fc60007ffe1ff */
[----:B------:R-:W1:Y:S08]  /*0780*/  LDC.64 R10, c[0x0][0x3c0] ;  /* 0x0000f000ff0a7b82 */ /* 0x000e700000000a00 */
[----:B------:R-:W2:Y:S02]  /*0790*/  LDC.64 R12, c[0x0][0x3c8] ;  /* 0x0000f200ff0c7b82 */ /* 0x000ea40000000a00 */
.L_x_10:
[----:B-1-3--:R-:W-:Y:S01]  /*07a0*/  IMAD.WIDE R14, R9, 0x4, R10 ;  /* 0x00000004090e7825 */ /* 0x00afe200078e020a */
[----:B------:R-:W-:-:S03]  /*07b0*/  IADD3 R36, PT, PT, R36, 0x8, RZ ;  /* 0x0000000824247810 */ /* 0x000fc60007ffe0ff */
[----:B--2---:R-:W-:Y:S01]  /*07c0*/  IMAD.WIDE R30, R9, 0x4, R12 ;  /* 0x00000004091e7825 */ /* 0x004fe200078e020c */
[----:B------:R-:W-:Y:S02]  /*07d0*/  ISETP.NE.AND P0, PT, R36, RZ, PT ;  /* 0x000000ff2400720c */ /* 0x000fe40003f05270 */
[C---:B0-----:R-:W-:Y:S01]  /*07e0*/  LEA R9, R7.reuse, R9, 0x3 ;  /* 0x0000000907097211 */ /* 0x041fe200078e18ff */
[----:B------:R-:W-:-:S04]  /*07f0*/  IMAD.WIDE R34, R7, 0x4, R14 ;  /* 0x0000000407227825 */ /* 0x000fc800078e020e */
[----:B------:R-:W-:-:S04]  /*0800*/  IMAD.WIDE R18, R7, 0x4, R30 ;  /* 0x0000000407127825 */ /* 0x000fc800078e021e */
[----:B------:R-:W-:-:S04]  /*0810*/  IMAD.WIDE R16, R7, 0x4, R34 ;  /* 0x0000000407107825 */ /* 0x000fc800078e0222 */
[----:B------:R-:W-:-:S04]  /*0820*/  IMAD.WIDE R32, R7, 0x4, R18 ;  /* 0x0000000407207825 */ /* 0x000fc800078e0212 */
[----:B------:R-:W-:Y:S02]  /*0830*/  IMAD.MOV.U32 R37, RZ, RZ, 0x7fc00000 ;  /* 0x7fc00000ff257424 */ /* 0x000fe400078e00ff */
[----:B------:R-:W-:-:S03]  /*0840*/  IMAD.WIDE R28, R7, 0x4, R16 ;  /* 0x00000004071c7825 */ /* 0x000fc600078e0210 */
[----:B------:R0:W-:Y:S01]  /*0850*/  STG.E desc[UR10][R14.64], R37 ;  /* 0x000000250e007986 */ /* 0x0001e2000c10190a */
[----:B------:R-:W-:-:S03]  /*0860*/  IMAD.WIDE R26, R7, 0x4, R32 ;  /* 0x00000004071a7825 */ /* 0x000fc600078e0220 */
[----:B------:R-:W-:Y:S01]  /*0870*/  STG.E desc[UR10][R30.64], R37 ;  /* 0x000000251e007986 */ /* 0x000fe2000c10190a */
[----:B------:R-:W-:-:S03]  /*0880*/  IMAD.WIDE R24, R7, 0x4, R26 ;  /* 0x0000000407187825 */ /* 0x000fc600078e021a */
[----:B------:R-:W-:Y:S01]  /*0890*/  STG.E desc[UR10][R34.64], R37 ;  /* 0x0000002522007986 */ /* 0x000fe2000c10190a */
[----:B0-----:R-:W-:-:S03]  /*08a0*/  IMAD.WIDE R14, R7, 0x4, R28 ;  /* 0x00000004070e7825 */ /* 0x001fc600078e021c */
[----:B------:R0:W-:Y:S01]  /*08b0*/  STG.E desc[UR10][R18.64], R37 ;  /* 0x0000002512007986 */ /* 0x0001e2000c10190a */
[----:B------:R-:W-:-:S03]  /*08c0*/  IMAD.WIDE R20, R7, 0x4, R24 ;  /* 0x0000000407147825 */ /* 0x000fc600078e0218 */
[----:B------:R1:W-:Y:S01]  /*08d0*/  STG.E desc[UR10][R16.64], R37 ;  /* 0x0000002510007986 */ /* 0x0003e2000c10190a */
[----:B------:R-:W-:-:S03]  /*08e0*/  IMAD.WIDE R22, R7, 0x4, R14 ;  /* 0x0000000407167825 */ /* 0x000fc600078e020e */
[----:B------:R3:W-:Y:S04]  /*08f0*/  STG.E desc[UR10][R32.64], R37 ;  /* 0x0000002520007986 */ /* 0x0007e8000c10190a */
[----:B------:R3:W-:Y:S01]  /*0900*/  STG.E desc[UR10][R28.64], R37 ;  /* 0x000000251c007986 */ /* 0x0007e2000c10190a */
[----:B0-----:R-:W-:-:S03]  /*0910*/  IMAD.WIDE R18, R7, 0x4, R22 ;  /* 0x0000000407127825 */ /* 0x001fc600078e0216 */
[----:B------:R3:W-:Y:S01]  /*0920*/  STG.E desc[UR10][R26.64], R37 ;  /* 0x000000251a007986 */ /* 0x0007e2000c10190a */
[----:B-1----:R-:W-:-:S03]  /*0930*/  IMAD.WIDE R16, R7, 0x4, R20 ;  /* 0x0000000407107825 */ /* 0x002fc600078e0214 */
[----:B------:R3:W-:Y:S01]  /*0940*/  STG.E desc[UR10][R14.64], R37 ;  /* 0x000000250e007986 */ /* 0x0007e2000c10190a */
[----:B------:R-:W-:-:S03]  /*0950*/  IMAD.WIDE R30, R7, 0x4, R18 ;  /* 0x00000004071e7825 */ /* 0x000fc600078e0212 */
[----:B------:R3:W-:Y:S01]  /*0960*/  STG.E desc[UR10][R24.64], R37 ;  /* 0x0000002518007986 */ /* 0x0007e2000c10190a */
[----:B------:R-:W-:-:S03]  /*0970*/  IMAD.WIDE R34, R7, 0x4, R16 ;  /* 0x0000000407227825 */ /* 0x000fc600078e0210 */
[----:B------:R3:W-:Y:S04]  /*0980*/  STG.E desc[UR10][R22.64], R37 ;  /* 0x0000002516007986 */ /* 0x0007e8000c10190a */
[----:B------:R3:W-:Y:S04]  /*0990*/  STG.E desc[UR10][R20.64], R37 ;  /* 0x0000002514007986 */ /* 0x0007e8000c10190a */
[----:B------:R3:W-:Y:S04]  /*09a0*/  STG.E desc[UR10][R18.64], R37 ;  /* 0x0000002512007986 */ /* 0x0007e8000c10190a */
[----:B------:R3:W-:Y:S04]  /*09b0*/  STG.E desc[UR10][R16.64], R37 ;  /* 0x0000002510007986 */ /* 0x0007e8000c10190a */
[----:B------:R3:W-:Y:S04]  /*09c0*/  STG.E desc[UR10][R30.64], R37 ;  /* 0x000000251e007986 */ /* 0x0007e8000c10190a */
[----:B------:R3:W-:Y:S01]  /*09d0*/  STG.E desc[UR10][R34.64], R37 ;  /* 0x0000002522007986 */ /* 0x0007e2000c10190a */
[----:B------:R-:W-:Y:S05]  /*09e0*/  @P0 BRA `(.L_x_10) ;  /* 0xfffffffc006c0947 */ /* 0x000fea000383ffff */
.L_x_9:
[----:B------:R-:W-:Y:S05]  /*09f0*/  BRA.U !UP0, `(.L_x_8) ;  /* 0x0000002108d87547 */ /* 0x000fea000b800000 */
[----:B------:R-:W-:Y:S01]  /*0a00*/  UIADD3 UR9, UPT, UPT, UR8, -0x1, URZ ;  /* 0xffffffff08097890 */ /* 0x000fe2000fffe0ff */
[----:B------:R-:W-:-:S03]  /*0a10*/  LOP3.LUT P0, R9, R0, 0x3, RZ, 0xc0, !PT ;  /* 0x0000000300097812 */ /* 0x000fc6000780c0ff */
[----:B------:R-:W-:-:S09]  /*0a20*/  UISETP.GE.U32.AND UP0, UPT, UR9, 0x3, UPT ;  /* 0x000000030900788c */ /* 0x000fd2000bf06070 */
[----:B------:R-:W-:Y:S05]  /*0a30*/  BRA.U !UP0, `(.L_x_11) ;  /* 0x0000000108587547 */ /* 0x000fea000b800000 */
[----:B---3--:R-:W0:Y:S08]  /*0a40*/  LDC R25, c[0x0][0x388] ;  /* 0x0000e200ff197b82 */ /* 0x008e300000000800 */
[----:B------:R-:W1:Y:S08]  /*0a50*/  LDC.64 R10, c[0x0][0x3c0] ;  /* 0x0000f000ff0a7b82 */ /* 0x000e700000000a00 */
[----:B------:R-:W2:Y:S01]  /*0a60*/  LDC.64 R12, c[0x0][0x3c8] ;  /* 0x0000f200ff0c7b82 */ /* 0x000ea20000000a00 */
[C---:B0-----:R-:W-:Y:S01]  /*0a70*/  IMAD R7, R8.reuse, R25, R3 ;  /* 0x0000001908077224 */ /* 0x041fe200078e0203 */
[----:B------:R-:W-:-:S03]  /*0a80*/  IADD3 R8, PT, PT, R8, 0x4, RZ ;  /* 0x0000000408087810 */ /* 0x000fc60007ffe0ff */
[----:B-1----:R-:W-:-:S04]  /*0a90*/  IMAD.WIDE R10, R7, 0x4, R10 ;  /* 0x00000004070a7825 */ /* 0x002fc800078e020a */
[----:B------:R-:W-:-:S04]  /*0aa0*/  IMAD.WIDE R14, R25, 0x4, R10 ;  /* 0x00000004190e7825 */ /* 0x000fc800078e020a */
[----:B--2---:R-:W-:-:S04]  /*0ab0*/  IMAD.WIDE R12, R7, 0x4, R12 ;  /* 0x00000004070c7825 */ /* 0x004fc800078e020c */
[----:B------:R-:W-:Y:S02]  /*0ac0*/  IMAD.MOV.U32 R7, RZ, RZ, 0x7fc00000 ;  /* 0x7fc00000ff077424 */ /* 0x000fe400078e00ff */
[----:B------:R-:W-:-:S03]  /*0ad0*/  IMAD.WIDE R16, R25, 0x4, R12 ;  /* 0x0000000419107825 */ /* 0x000fc600078e020c */
[----:B------:R0:W-:Y:S01]  /*0ae0*/  STG.E desc[UR10][R10.64], R7 ;  /* 0x000000070a007986 */ /* 0x0001e2000c10190a */
[----:B------:R-:W-:-:S03]  /*0af0*/  IMAD.WIDE R18, R25, 0x4, R14 ;  /* 0x0000000419127825 */ /* 0x000fc600078e020e */
[----:B------:R0:W-:Y:S01]  /*0b00*/  STG.E desc[UR10][R12.64], R7 ;  /* 0x000000070c007986 */ /* 0x0001e2000c10190a */
[----:B------:R-:W-:-:S03]  /*0b10*/  IMAD.WIDE R20, R25, 0x4, R16 ;  /* 0x0000000419147825 */ /* 0x000fc600078e0210 */
[----:B------:R0:W-:Y:S01]  /*0b20*/  STG.E desc[UR10][R14.64], R7 ;  /* 0x000000070e007986 */ /* 0x0001e2000c10190a */
[----:B------:R-:W-:-:S03]  /*0b30*/  IMAD.WIDE R22, R25, 0x4, R18 ;  /* 0x0000000419167825 */ /* 0x000fc600078e0212 */
[----:B------:R0:W-:Y:S01]  /*0b40*/  STG.E desc[UR10][R16.64], R7 ;  /* 0x0000000710007986 */ /* 0x0001e2000c10190a */
[----:B------:R-:W-:-:S03]  /*0b50*/  IMAD.WIDE R24, R25, 0x4, R20 ;  /* 0x0000000419187825 */ /* 0x000fc600078e0214 */
[----:B------:R0:W-:Y:S04]  /*0b60*/  STG.E desc[UR10][R18.64], R7 ;  /* 0x0000000712007986 */ /* 0x0001e8000c10190a */
[----:B------:R0:W-:Y:S04]  /*0b70*/  STG.E desc[UR10][R20.64], R7 ;  /* 0x0000000714007986 */ /* 0x0001e8000c10190a */
[----:B------:R0:W-:Y:S04]  /*0b80*/  STG.E desc[UR10][R22.64], R7 ;  /* 0x0000000716007986 */ /* 0x0001e8000c10190a */
[----:B------:R0:W-:Y:S02]  /*0b90*/  STG.E desc[UR10][R24.64], R7 ;  /* 0x0000000718007986 */ /* 0x0001e4000c10190a */
.L_x_11:
[----:B------:R-:W-:Y:S05]  /*0ba0*/  @!P0 BRA `(.L_x_8) ;  /* 0x00000020006c8947 */ /* 0x000fea0003800000 */
[----:B------:R-:W-:Y:S02]  /*0bb0*/  ISETP.NE.AND P0, PT, R9, 0x1, PT ;  /* 0x000000010900780c */ /* 0x000fe40003f05270 */
[----:B------:R-:W-:-:S04]  /*0bc0*/  LOP3.LUT R0, R0, 0x1, RZ, 0xc0, !PT ;  /* 0x0000000100007812 */ /* 0x000fc800078ec0ff */
[----:B------:R-:W-:-:S07]  /*0bd0*/  ISETP.NE.U32.AND P1, PT, R0, 0x1, PT ;  /* 0x000000010000780c */ /* 0x000fce0003f25070 */
[----:B------:R-:W-:Y:S06]  /*0be0*/  @!P0 BRA `(.L_x_12) ;  /* 0x0000000000388947 */ /* 0x000fec0003800000 */
[----:B0--3--:R-:W0:Y:S08]  /*0bf0*/  LDC R17, c[0x0][0x388] ;  /* 0x0000e200ff117b82 */ /* 0x009e300000000800 */
[----:B------:R-:W1:Y:S08]  /*0c00*/  LDC.64 R10, c[0x0][0x3c0] ;  /* 0x0000f000ff0a7b82 */ /* 0x000e700000000a00 */
[----:B------:R-:W2:Y:S01]  /*0c10*/  LDC.64 R12, c[0x0][0x3c8] ;  /* 0x0000f200ff0c7b82 */ /* 0x000ea20000000a00 */
[----:B0-----:R-:W-:-:S02]  /*0c20*/  IMAD R7, R8, R17, R3 ;  /* 0x0000001108077224 */ /* 0x001fc400078e0203 */
[----:B------:R-:W-:Y:S02]  /*0c30*/  VIADD R8, R8, 0x2 ;  /* 0x0000000208087836 */ /* 0x000fe40000000000 */
[----:B-1----:R-:W-:-:S04]  /*0c40*/  IMAD.WIDE R10, R7, 0x4, R10 ;  /* 0x00000004070a7825 */ /* 0x002fc800078e020a */
[----:B------:R-:W-:-:S04]  /*0c50*/  IMAD.WIDE R14, R17, 0x4, R10 ;  /* 0x00000004110e7825 */ /* 0x000fc800078e020a */
[----:B--2---:R-:W-:Y:S01]  /*0c60*/  IMAD.WIDE R12, R7, 0x4, R12 ;  /* 0x00000004070c7825 */ /* 0x004fe200078e020c */
[----:B------:R-:W-:-:S03]  /*0c70*/  MOV R7, 0x7fc00000 ;  /* 0x7fc0000000077802 */ /* 0x000fc60000000f00 */
[----:B------:R-:W-:Y:S02]  /*0c80*/  IMAD.WIDE R16, R17, 0x4, R12 ;  /* 0x0000000411107825 */ /* 0x000fe400078e020c */
[----:B------:R1:W-:Y:S04]  /*0c90*/  STG.E desc[UR10][R10.64], R7 ;  /* 0x000000070a007986 */ /* 0x0003e8000c10190a */
[----:B------:R1:W-:Y:S04]  /*0ca0*/  STG.E desc[UR10][R12.64], R7 ;  /* 0x000000070c007986 */ /* 0x0003e8000c10190a */
[----:B------:R1:W-:Y:S04]  /*0cb0*/  STG.E desc[UR10][R14.64], R7 ;  /* 0x000000070e007986 */ /* 0x0003e8000c10190a */
[----:B------:R1:W-:Y:S02]  /*0cc0*/  STG.E desc[UR10][R16.64], R7 ;  /* 0x0000000710007986 */ /* 0x0003e4000c10190a */
.L_x_12:
[----:B------:R-:W-:Y:S05]  /*0cd0*/  @P1 BRA `(.L_x_8) ;  /* 0x0000002000201947 */ /* 0x000fea0003800000 */
[----:B01----:R-:W0:Y:S01]  /*0ce0*/  LDC.64 R10, c[0x0][0x3c0] ;  /* 0x0000f000ff0a7b82 */ /* 0x003e220000000a00 */
[----:B------:R-:W1:Y:S01]  /*0cf0*/  LDCU UR9, c[0x0][0x388] ;  /* 0x00007100ff0977ac */ /* 0x000e620008000800 */
[----:B---3--:R-:W-:-:S06]  /*0d00*/  MOV R15, 0x7fc00000 ;  /* 0x7fc00000000f7802 */ /* 0x008fcc0000000f00 */
[----:B------:R-:W2:Y:S01]  /*0d10*/  LDC.64 R12, c[0x0][0x3c8] ;  /* 0x0000f200ff0c7b82 */ /* 0x000ea20000000a00 */
[----:B-1----:R-:W-:-:S04]  /*0d20*/  IMAD R7, R8, UR9, R3 ;  /* 0x0000000908077c24 */ /* 0x002fc8000f8e0203 */
[----:B0-----:R-:W-:-:S05]  /*0d30*/  IMAD.WIDE R8, R7, 0x4, R10 ;  /* 0x0000000407087825 */ /* 0x001fca00078e020a */
[----:B------:R4:W-:Y:S01]  /*0d40*/  STG.E desc[UR10][R8.64], R15 ;  /* 0x0000000f08007986 */ /* 0x0009e2000c10190a */
[----:B--2---:R-:W-:-:S05]  /*0d50*/  IMAD.WIDE R10, R7, 0x4, R12 ;  /* 0x00000004070a7825 */ /* 0x004fca00078e020c */
[----:B------:R4:W-:Y:S01]  /*0d60*/  STG.E desc[UR10][R10.64], R15 ;  /* 0x0000000f0a007986 */ /* 0x0009e2000c10190a */
[----:B------:R-:W-:Y:S05]  /*0d70*/  BRA `(.L_x_8) ;  /* 0x0000001c00f87947 */ /* 0x000fea0003800000 */
.L_x_7:
[C---:B------:R-:W-:Y:S01]  /*0d80*/  VIADD R9, R8.reuse, UR6 ;  /* 0x0000000608097c36 */ /* 0x040fe20008000000 */
[C---:B------:R-:W-:Y:S01]  /*0d90*/  IADD3 R7, PT, PT, R8.reuse, UR5, RZ ;  /* 0x0000000508077c10 */ /* 0x040fe2000fffe0ff */
[----:B------:R-:W-:Y:S01]  /*0da0*/  BSSY.RECONVERGENT B2, `(.L_x_13) ;  /* 0x0000054000027945 */ /* 0x000fe20003800200 */
[C---:B------:R-:W-:Y:S02]  /*0db0*/  IADD3 R10, PT, PT, R8.reuse, UR7, RZ ;  /* 0x00000007080a7c10 */ /* 0x040fe4000fffe0ff */
[----:B------:R-:W-:Y:S02]  /*0dc0*/  IADD3 R11, PT, PT, R8, UR4, RZ ;  /* 0x00000004080b7c10 */ /* 0x000fe4000fffe0ff */
[----:B------:R-:W-:-:S04]  /*0dd0*/  VIMNMX3 R12, R9, R10, R7, !PT ;  /* 0x0000000a090c720f */ /* 0x000fc80007800107 */
[----:B------:R-:W-:-:S04]  /*0de0*/  VIMNMX R12, PT, PT, R11, R12, !PT ;  /* 0x0000000c0b0c7248 */ /* 0x000fc80007fe0100 */
[C---:B------:R-:W-:Y:S01]  /*0df0*/  ISETP.GE.AND P0, PT, R12.reuse, 0x2, PT ;  /* 0x000000020c00780c */ /* 0x040fe20003f06270 */
[----:B------:R-:W-:-:S12]  /*0e00*/  VIADD R13, R12, 0xffffffff ;  /* 0xffffffff0c0d7836 */ /* 0x000fd80000000000 */
[----:B------:R-:W-:Y:S05]  /*0e10*/  @!P0 BRA `(.L_x_14) ;  /* 0x0000000400308947 */ /* 0x000fea0003800000 */
[----:B------:R-:W-:Y:S01]  /*0e20*/  VIMNMX.U32 R12, PT, PT, R13, R0, PT ;  /* 0x000000000d0c7248 */ /* 0x000fe20003fe0000 */
[----:B------:R-:W-:Y:S01]  /*0e30*/  BSSY.RECONVERGENT B3, `(.L_x_15) ;  /* 0x0000020000037945 */ /* 0x000fe20003800200 */
[----:B------:R-:W-:Y:S02]  /*0e40*/  HFMA2 R22, -RZ, RZ, 0, 0 ;  /* 0x00000000ff167431 */ /* 0x000fe400000001ff */
[----:B------:R-:W-:-:S13]  /*0e50*/  ISETP.GE.U32.AND P0, PT, R12, 0x8, PT ;  /* 0x000000080c00780c */ /* 0x000fda0003f06070 */
[----:B------:R-:W-:Y:S05]  /*0e60*/  @!P0 BRA `(.L_x_16) ;  /* 0x0000000000708947 */ /* 0x000fea0003800000 */
[----:B------:R-:W0:Y:S01]  /*0e70*/  LDC R35, c[0x0][0x388] ;  /* 0x0000e200ff237b82 */ /* 0x000e220000000800 */
[----:B------:R-:W-:Y:S01]  /*0e80*/  BSSY.RECONVERGENT B4, `(.L_x_17) ;  /* 0x0000019000047945 */ /* 0x000fe20003800200 */
[----:B------:R-:W-:Y:S02]  /*0e90*/  MOV R32, RZ ;  /* 0x000000ff00207202 */ /* 0x000fe40000000f00 */
[----:B------:R-:W-:-:S04]  /*0ea0*/  LOP3.LUT R33, R12, 0x7ffffff8, RZ, 0xc0, !PT ;  /* 0x7ffffff80c217812 */ /* 0x000fc800078ec0ff */
[----:B------:R-:W1:Y:S03]  /*0eb0*/  LDC.64 R14, c[0x0][0x3c0] ;  /* 0x0000f000ff0e7b82 */ /* 0x000e660000000a00 */
.L_x_18:
[C---:B0-2---:R-:W-:Y:S01]  /*0ec0*/  IMAD R29, R32.reuse, R35, R3 ;  /* 0x00000023201d7224 */ /* 0x045fe200078e0203 */
[----:B------:R-:W-:Y:S01]  /*0ed0*/  IADD3 R32, PT, PT, R32, 0x8, RZ ;  /* 0x0000000820207810 */ /* 0x000fe20007ffe0ff */
[----:B------:R-:W-:Y:S02]  /*0ee0*/  IMAD.MOV.U32 R37, RZ, RZ, 0x7fc00000 ;  /* 0x7fc00000ff257424 */ /* 0x000fe400078e00ff */
[----:B-1----:R-:W-:Y:S01]  /*0ef0*/  IMAD.WIDE R28, R29, 0x4, R14 ;  /* 0x000000041d1c7825 */ /* 0x002fe200078e020e */
[----:B------:R-:W-:-:S04]  /*0f00*/  ISETP.NE.AND P0, PT, R32, R33, PT ;  /* 0x000000212000720c */ /* 0x000fc80003f05270 */
[----:B------:R2:W-:Y:S01]  /*0f10*/  STG.E desc[UR10][R28.64], R37 ;  /* 0x000000251c007986 */ /* 0x0005e2000c10190a */
[----:B------:R-:W-:-:S05]  /*0f20*/  IMAD.WIDE R26, R35, 0x4, R28 ;  /* 0x00000004231a7825 */ /* 0x000fca00078e021c */
        /* <DEDUP_REMOVED lines=13> */
[----:B------:R-:W-:Y:S05]  /*1000*/  @P0 BRA `(.L_x_18) ;  /* 0xfffffffc00ac0947 */ /* 0x000fea000383ffff */
[----:B------:R-:W-:Y:S05]  /*1010*/  BSYNC.RECONVERGENT B4 ;  /* 0x0000000000047941 */ /* 0x000fea0003800200 */
.L_x_17:
[----:B--2---:R-:W-:-:S07]  /*1020*/  MOV R22, R33 ;  /* 0x0000002100167202 */ /* 0x004fce0000000f00 */
.L_x_16:
[----:B------:R-:W-:Y:S05]  /*1030*/  BSYNC.RECONVERGENT B3 ;  /* 0x0000000000037941 */ /* 0x000fea0003800200 */
.L_x_15:
[----:B------:R-:W-:-:S13]  /*1040*/  LOP3.LUT P0, R14, R12, 0x7, RZ, 0xc0, !PT ;  /* 0x000000070c0e7812 */ /* 0x000fda000780c0ff */
[----:B------:R-:W-:Y:S05]  /*1050*/  @!P0 BRA `(.L_x_14) ;  /* 0x0000000000a08947 */ /* 0x000fea0003800000 */
[----:B------:R-:W-:Y:S01]  /*1060*/  ISETP.GE.U32.AND P0, PT, R14, 0x4, PT ;  /* 0x000000040e00780c */ /* 0x000fe20003f06070 */
[----:B------:R-:W-:Y:S01]  /*1070*/  BSSY.RECONVERGENT B3, `(.L_x_19) ;  /* 0x0000010000037945 */ /* 0x000fe20003800200 */
[----:B------:R-:W-:-:S11]  /*1080*/  LOP3.LUT P1, R24, R12, 0x3, RZ, 0xc0, !PT ;  /* 0x000000030c187812 */ /* 0x000fd6000782c0ff */
[----:B------:R-:W-:Y:S05]  /*1090*/  @!P0 BRA `(.L_x_20) ;  /* 0x0000000000348947 */ /* 0x000fea0003800000 */
[----:B------:R-:W0:Y:S01]  /*10a0*/  LDC R21, c[0x0][0x388] ;  /* 0x0000e200ff157b82 */ /* 0x000e220000000800 */
[----:B------:R-:W-:-:S07]  /*10b0*/  IMAD.MOV.U32 R23, RZ, RZ, 0x7fc00000 ;  /* 0x7fc00000ff177424 */ /* 0x000fce00078e00ff */
[----:B------:R-:W1:Y:S01]  /*10c0*/  LDC.64 R14, c[0x0][0x3c0] ;  /* 0x0000f000ff0e7b82 */ /* 0x000e620000000a00 */
[C---:B0-----:R-:W-:Y:S01]  /*10d0*/  IMAD R17, R22.reuse, R21, R3 ;  /* 0x0000001516117224 */ /* 0x041fe200078e0203 */
[----:B------:R-:W-:-:S03]  /*10e0*/  IADD3 R22, PT, PT, R22, 0x4, RZ ;  /* 0x0000000416167810 */ /* 0x000fc60007ffe0ff */
[----:B-1----:R-:W-:-:S05]  /*10f0*/  IMAD.WIDE R14, R17, 0x4, R14 ;  /* 0x00000004110e7825 */ /* 0x002fca00078e020e */
[----:B------:R0:W-:Y:S01]  /*1100*/  STG.E desc[UR10][R14.64], R23 ;  /* 0x000000170e007986 */ /* 0x0001e2000c10190a */
[----:B------:R-:W-:-:S05]  /*1110*/  IMAD.WIDE R16, R21, 0x4, R14 ;  /* 0x0000000415107825 */ /* 0x000fca00078e020e */
[----:B------:R0:W-:Y:S01]  /*1120*/  STG.E desc[UR10][R16.64], R23 ;  /* 0x0000001710007986 */ /* 0x0001e2000c10190a */
[----:B------:R-:W-:-:S05]  /*1130*/  IMAD.WIDE R18, R21, 0x4, R16 ;  /* 0x0000000415127825 */ /* 0x000fca00078e0210 */
[----:B------:R0:W-:Y:S01]  /*1140*/  STG.E desc[UR10][R18.64], R23 ;  /* 0x0000001712007986 */ /* 0x0001e2000c10190a */
[----:B------:R-:W-:-:S05]  /*1150*/  IMAD.WIDE R20, R21, 0x4, R18 ;  /* 0x0000000415147825 */ /* 0x000fca00078e0212 */
[----:B------:R0:W-:Y:S02]  /*1160*/  STG.E desc[UR10][R20.64], R23 ;  /* 0x0000001714007986 */ /* 0x0001e4000c10190a */
.L_x_20:
[----:B------:R-:W-:Y:S05]  /*1170*/  BSYNC.RECONVERGENT B3 ;  /* 0x0000000000037941 */ /* 0x000fea0003800200 */
.L_x_19:
[----:B------:R-:W-:Y:S05]  /*1180*/  @!P1 BRA `(.L_x_14) ;  /* 0x0000000000549947 */ /* 0x000fea0003800000 */
[----:B------:R-:W-:Y:S01]  /*1190*/  LOP3.LUT R12, R12, 0x1, RZ, 0xc0, !PT ;  /* 0x000000010c0c7812 */ /* 0x000fe200078ec0ff */
[----:B------:R-:W-:Y:S01]  /*11a0*/  BSSY.RECONVERGENT B3, `(.L_x_21) ;  /* 0x000000f000037945 */ /* 0x000fe20003800200 */
[----:B------:R-:W-:Y:S02]  /*11b0*/  ISETP.NE.AND P0, PT, R24, 0x1, PT ;  /* 0x000000011800780c */ /* 0x000fe40003f05270 */
[----:B------:R-:W-:-:S13]  /*11c0*/  ISETP.NE.U32.AND P1, PT, R12, 0x1, PT ;  /* 0x000000010c00780c */ /* 0x000fda0003f25070 */
[----:B------:R-:W1:Y:S08]  /*11d0*/  @!P1 LDC R12, c[0x0][0x388] ;  /* 0x0000e200ff0c9b82 */ /* 0x000e700000000800 */
[----:B0-----:R-:W0:Y:S01]  /*11e0*/  @!P1 LDC.64 R14, c[0x0][0x3c0] ;  /* 0x0000f000ff0e9b82 */ /* 0x001e220000000a00 */
[----:B------:R-:W-:Y:S05]  /*11f0*/  @!P0 BRA `(.L_x_22) ;  /* 0x0000000000248947 */ /* 0x000fea0003800000 */
[----:B------:R-:W2:Y:S08]  /*1200*/  LDC R19, c[0x0][0x388] ;  /* 0x0000e200ff137b82 */ /* 0x000eb00000000800 */
[----:B------:R-:W3:Y:S01]  /*1210*/  LDC.64 R16, c[0x0][0x3c0] ;  /* 0x0000f000ff107b82 */ /* 0x000ee20000000a00 */
[C---:B--2---:R-:W-:Y:S02]  /*1220*/  IMAD R21, R22.reuse, R19, R3 ;  /* 0x0000001316157224 */ /* 0x044fe400078e0203 */
[----:B------:R-:W-:-:S02]  /*1230*/  VIADD R22, R22, 0x2 ;  /* 0x0000000216167836 */ /* 0x000fc40000000000 */
[----:B---3--:R-:W-:Y:S01]  /*1240*/  IMAD.WIDE R16, R21, 0x4, R16 ;  /* 0x0000000415107825 */ /* 0x008fe200078e0210 */
[----:B------:R-:W-:-:S03]  /*1250*/  MOV R21, 0x7fc00000 ;  /* 0x7fc0000000157802 */ /* 0x000fc60000000f00 */
[----:B------:R-:W-:Y:S02]  /*1260*/  IMAD.WIDE R18, R19, 0x4, R16 ;  /* 0x0000000413127825 */ /* 0x000fe400078e0210 */
[----:B------:R2:W-:Y:S04]  /*1270*/  STG.E desc[UR10][R16.64], R21 ;  /* 0x0000001510007986 */ /* 0x0005e8000c10190a */
[----:B------:R2:W-:Y:S02]  /*1280*/  STG.E desc[UR10][R18.64], R21 ;  /* 0x0000001512007986 */ /* 0x0005e4000c10190a */
.L_x_22:
[----:B------:R-:W-:Y:S05]  /*1290*/  BSYNC.RECONVERGENT B3 ;  /* 0x0000000000037941 */ /* 0x000fea0003800200 */
.L_x_21:
[----:B-12---:R-:W-:Y:S01]  /*12a0*/  @!P1 IMAD R17, R22, R12, R3 ;  /* 0x0000000c16119224 */ /* 0x006fe200078e0203 */
[----:B------:R-:W-:-:S03]  /*12b0*/  @!P1 MOV R19, 0x7fc00000 ;  /* 0x7fc0000000139802 */ /* 0x000fc60000000f00 */
[----:B0-----:R-:W-:-:S05]  /*12c0*/  @!P1 IMAD.WIDE R14, R17, 0x4, R14 ;  /* 0x00000004110e9825 */ /* 0x001fca00078e020e */
[----:B------:R1:W-:Y:S02]  /*12d0*/  @!P1 STG.E desc[UR10][R14.64], R19 ;  /* 0x000000130e009986 */ /* 0x0003e4000c10190a */
.L_x_14:
[----:B------:R-:W-:Y:S05]  /*12e0*/  BSYNC.RECONVERGENT B2 ;  /* 0x0000000000027941 */ /* 0x000fea0003800200 */
.L_x_13:
[----:B------:R-:W2:Y:S01]  /*12f0*/  LDCU UR9, c[0x0][0x3b0] ;  /* 0x00007600ff0977ac */ /* 0x000ea20008000800 */
[----:B------:R-:W-:Y:S01]  /*1300*/  BSSY.RECONVERGENT B2, `(.L_x_23) ;  /* 0x0000052000027945 */ /* 0x000fe20003800200 */
[----:B--2---:R-:W-:-:S04]  /*1310*/  IADD3 R12, PT, PT, R13, UR9, RZ ;  /* 0x000000090d0c7c10 */ /* 0x004fc8000fffe0ff */
[----:B01----:R-:W-:-:S04]  /*1320*/  IADD3 R15, PT, PT, R12, -0x1, RZ ;  /* 0xffffffff0c0f7810 */ /* 0x003fc80007ffe0ff */
[----:B------:R-:W-:-:S04]  /*1330*/  VIMNMX R14, PT, PT, R15, R0, PT ;  /* 0x000000000f0e7248 */ /* 0x000fc80003fe0100 */
[----:B------:R-:W-:-:S13]  /*1340*/  ISETP.GE.AND P0, PT, R14, 0x1, PT ;  /* 0x000000010e00780c */ /* 0x000fda0003f06270 */
[----:B------:R-:W-:Y:S05]  /*1350*/  @!P0 BRA `(.L_x_24) ;  /* 0x0000000400308947 */ /* 0x000fea0003800000 */
[----:B------:R-:W-:Y:S01]  /*1360*/  VIMNMX.U32 R0, PT, PT, R15, R0, PT ;  /* 0x000000000f007248 */ /* 0x000fe20003fe0000 */
[----:B------:R-:W-:Y:S01]  /*1370*/  BSSY.RECONVERGENT B3, `(.L_x_25) ;  /* 0x0000020000037945 */ /* 0x000fe20003800200 */
[----:B------:R-:W-:Y:S02]  /*1380*/  IMAD.MOV.U32 R22, RZ, RZ, RZ ;  /* 0x000000ffff167224 */ /* 0x000fe400078e00ff */
[----:B------:R-:W-:-:S13]  /*1390*/  ISETP.GE.U32.AND P0, PT, R0, 0x8, PT ;  /* 0x000000080000780c */ /* 0x000fda0003f06070 */
[----:B------:R-:W-:Y:S05]  /*13a0*/  @!P0 BRA `(.L_x_26) ;  /* 0x0000000000708947 */ /* 0x000fea0003800000 */
[----:B------:R-:W0:Y:S01]  /*13b0*/  LDC R35, c[0x0][0x388] ;  /* 0x0000e200ff237b82 */ /* 0x000e220000000800 */
[----:B------:R-:W-:Y:S01]  /*13c0*/  HFMA2 R32, -RZ, RZ, 0, 0 ;  /* 0x00000000ff207431 */ /* 0x000fe200000001ff */
[----:B------:R-:W-:Y:S01]  /*13d0*/  BSSY.RECONVERGENT B4, `(.L_x_27) ;  /* 0x0000018000047945 */ /* 0x000fe20003800200 */
[----:B------:R-:W-:-:S05]  /*13e0*/  LOP3.LUT R33, R0, 0x7ffffff8, RZ, 0xc0, !PT ;  /* 0x7ffffff800217812 */ /* 0x000fca00078ec0ff */
[----:B------:R-:W1:Y:S02]  /*13f0*/  LDC.64 R14, c[0x0][0x3c8] ;  /* 0x0000f200ff0e7b82 */ /* 0x000e640000000a00 */
.L_x_28:
[C---:B0-2---:R-:W-:Y:S01]  /*1400*/  IMAD R29, R32.reuse, R35, R3 ;  /* 0x00000023201d7224 */ /* 0x045fe200078e0203 */
[----:B------:R-:W-:Y:S02]  /*1410*/  MOV R37, 0x7fc00000 ;  /* 0x7fc0000000257802 */ /* 0x000fe40000000f00 */
[----:B------:R-:W-:Y:S01]  /*1420*/  IADD3 R32, PT, PT, R32, 0x8, RZ ;  /* 0x0000000820207810 */ /* 0x000fe20007ffe0ff */
[----:B-1----:R-:W-:-:S03]  /*1430*/  IMAD.WIDE R28, R29, 0x4, R14 ;  /* 0x000000041d1c7825 */ /* 0x002fc600078e020e */
[----:B------:R-:W-:Y:S02]  /*1440*/  ISETP.NE.AND P0, PT, R32, R33, PT ;  /* 0x000000212000720c */ /* 0x000fe40003f05270 */
        /* <DEDUP_REMOVED lines=17> */
.L_x_27:
[----:B--2---:R-:W-:-:S07]  /*1560*/  IMAD.MOV.U32 R22, RZ, RZ, R33 ;  /* 0x000000ffff167224 */ /* 0x004fce00078e0021 */
.L_x_26:
[----:B------:R-:W-:Y:S05]  /*1570*/  BSYNC.RECONVERGENT B3 ;  /* 0x0000000000037941 */ /* 0x000fea0003800200 */
.L_x_25:
[----:B------:R-:W-:-:S13]  /*1580*/  LOP3.LUT P0, R14, R0, 0x7, RZ, 0xc0, !PT ;  /* 0x00000007000e7812 */ /* 0x000fda000780c0ff */
[----:B------:R-:W-:Y:S05]  /*1590*/  @!P0 BRA `(.L_x_24) ;  /* 0x0000000000a08947 */ /* 0x000fea0003800000 */
[----:B------:R-:W-:Y:S01]  /*15a0*/  ISETP.GE.U32.AND P0, PT, R14, 0x4, PT ;  /* 0x000000040e00780c */ /* 0x000fe20003f06070 */
[----:B------:R-:W-:Y:S01]  /*15b0*/  BSSY.RECONVERGENT B3, `(.L_x_29) ;  /* 0x0000010000037945 */ /* 0x000fe20003800200 */
[----:B------:R-:W-:-:S11]  /*15c0*/  LOP3.LUT P1, R24, R0, 0x3, RZ, 0xc0, !PT ;  /* 0x0000000300187812 */ /* 0x000fd6000782c0ff */
[----:B------:R-:W-:Y:S05]  /*15d0*/  @!P0 BRA `(.L_x_30) ;  /* 0x0000000000348947 */ /* 0x000fea0003800000 */
[----:B------:R-:W0:Y:S01]  /*15e0*/  LDC R21, c[0x0][0x388] ;  /* 0x0000e200ff157b82 */ /* 0x000e220000000800 */
[----:B------:R-:W-:-:S07]  /*15f0*/  MOV R23, 0x7fc00000 ;  /* 0x7fc0000000177802 */ /* 0x000fce0000000f00 */
        /* <DEDUP_REMOVED lines=11> */
.L_x_30:
[----:B------:R-:W-:Y:S05]  /*16b0*/  BSYNC.RECONVERGENT B3 ;  /* 0x0000000000037941 */ /* 0x000fea0003800200 */
.L_x_29:
        /* <DEDUP_REMOVED lines=17> */
.L_x_32:
[----:B------:R-:W-:Y:S05]  /*17d0*/  BSYNC.RECONVERGENT B3 ;  /* 0x0000000000037941 */ /* 0x000fea0003800200 */
.L_x_31:
[----:B-12---:R-:W-:Y:S01]  /*17e0*/  @!P1 IMAD R17, R22, R0, R3 ;  /* 0x0000000016119224 */ /* 0x006fe200078e0203 */
[----:B------:R-:W-:-:S03]  /*17f0*/  @!P1 MOV R19, 0x7fc00000 ;  /* 0x7fc0000000139802 */ /* 0x000fc60000000f00 */
[----:B0-----:R-:W-:-:S05]  /*1800*/  @!P1 IMAD.WIDE R14, R17, 0x4, R14 ;  /* 0x00000004110e9825 */ /* 0x001fca00078e020e */
[----:B------:R1:W-:Y:S02]  /*1810*/  @!P1 STG.E desc[UR10][R14.64], R19 ;  /* 0x000000130e009986 */ /* 0x0003e4000c10190a */
.L_x_24:
[----:B------:R-:W-:Y:S05]  /*1820*/  BSYNC.RECONVERGENT B2 ;  /* 0x0000000000027941 */ /* 0x000fea0003800200 */
.L_x_23:
[----:B------:R-:W2:Y:S01]  /*1830*/  LDCU.128 UR12, c[0x0][0x3a0] ;  /* 0x00007400ff0c77ac */ /* 0x000ea20008000c00 */
[----:B01----:R-:W-:Y:S01]  /*1840*/  HFMA2 R14, -RZ, RZ, 0, 0 ;  /* 0x00000000ff0e7431 */ /* 0x003fe200000001ff */
[----:B------:R-:W-:Y:S01]  /*1850*/  MOV R27, RZ ;  /* 0x000000ff001b7202 */ /* 0x000fe20000000f00 */
[----:B------:R-:W-:Y:S02]  /*1860*/  HFMA2 R29, -RZ, RZ, 0, 0 ;  /* 0x00000000ff1d7431 */ /* 0x000fe400000001ff */
[----:B------:R-:W-:Y:S01]  /*1870*/  IMAD.MOV.U32 R16, RZ, RZ, RZ ;  /* 0x000000ffff107224 */ /* 0x000fe200078e00ff */
[----:B------:R-:W-:Y:S02]  /*1880*/  MOV R31, RZ ;  /* 0x000000ff001f7202 */ /* 0x000fe40000000f00 */
[C---:B--2---:R-:W-:Y:S01]  /*1890*/  IADD3 R15, PT, PT, R8.reuse, UR15, RZ ;  /* 0x0000000f080f7c10 */ /* 0x044fe2000fffe0ff */
[C---:B------:R-:W-:Y:S01]  /*18a0*/  VIADD R19, R8.reuse, UR13 ;  /* 0x0000000d08137c36 */ /* 0x040fe20008000000 */
[----:B------:R-:W-:-:S02]  /*18b0*/  IADD3 R17, PT, PT, R8, UR14, RZ ;  /* 0x0000000e08117c10 */ /* 0x000fc4000fffe0ff */
[----:B------:R-:W-:-:S07]  /*18c0*/  IADD3 R25, PT, PT, R8, UR12, RZ ;  /* 0x0000000c08197c10 */ /* 0x000fce000fffe0ff */
.L_x_77:
[----:B0-----:R-:W0:Y:S08]  /*18d0*/  LDC R24, c[0x0][0x388] ;  /* 0x0000e200ff187b82 */ /* 0x001e300000000800 */
[----:B-1----:R-:W1:Y:S01]  /*18e0*/  LDC.64 R20, c[0x0][0x380] ;  /* 0x0000e000ff147b82 */ /* 0x002e620000000a00 */
[----:B0-----:R-:W-:-:S04]  /*18f0*/  IMAD R18, R8, R24, R3 ;  /* 0x0000001808127224 */ /* 0x001fc800078e0203 */
[----:B-1----:R-:W-:-:S05]  /*1900*/  IMAD.WIDE R22, R18, 0x4, R20 ;  /* 0x0000000412167825 */ /* 0x002fca00078e0214 */
[----:B-----5:R0:W5:Y:S01]  /*1910*/  LDG.E.CONSTANT R0, desc[UR10][R22.64] ;  /* 0x0000000a16007981 */ /* 0x020162000c1e9900 */
[----:B------:R-:W-:Y:S01]  /*1920*/  ISETP.GE.AND P0, PT, R8, R25, PT ;  /* 0x000000190800720c */ /* 0x000fe20003f06270 */
[----:B------:R-:W-:-:S12]  /*1930*/  BSSY.RECONVERGENT B4, `(.L_x_33) ;  /* 0x0000043000047945 */ /* 0x000fd80003800200 */
[----:B0-----:R-:W-:Y:S05]  /*1940*/  @!P0 BRA `(.L_x_34) ;  /* 0x0000000400048947 */ /* 0x001fea0003800000 */
[----:B------:R-:W-:-:S05]  /*1950*/  IADD3 R22, PT, PT, R8, -UR16, RZ ;  /* 0x8000001008167c10 */ /* 0x000fca000fffe0ff */
[----:B------:R-:W-:-:S04]  /*1960*/  IMAD R23, R22, R24, R3 ;  /* 0x0000001816177224 */ /* 0x000fc800078e0203 */
[----:B------:R-:W-:-:S05]  /*1970*/  IMAD.WIDE R20, R23, 0x4, R20 ;  /* 0x0000000417147825 */ /* 0x000fca00078e0214 */
[----:B------:R-:W2:Y:S01]  /*1980*/  LDG.E.CONSTANT R23, desc[UR10][R20.64] ;  /* 0x0000000a14177981 */ /* 0x000ea2000c1e9900 */
[----:B------:R-:W-:Y:S01]  /*1990*/  BSSY.RECONVERGENT B5, `(.L_x_35) ;  /* 0x0000017000057945 */ /* 0x000fe20003800200 */
[----:B------:R-:W-:Y:S01]  /*19a0*/  IMAD.MOV.U32 R24, RZ, RZ, RZ ;  /* 0x000000ffff187224 */ /* 0x000fe200078e00ff */
[----:B--2---:R-:W-:-:S04]  /*19b0*/  FSETP.NE.AND P0, PT, |R23|, +INF , PT ;  /* 0x7f8000001700780b */ /* 0x004fc80003f05200 */
[----:B-----5:R-:W-:-:S04]  /*19c0*/  FSETP.EQU.OR P0, PT, |R0|, +INF , !P0 ;  /* 0x7f8000000000780b */ /* 0x020fc8000470a600 */
[----:B------:R-:W-:-:S13]  /*19d0*/  FSETP.EQ.OR P0, PT, R23, RZ, P0 ;  /* 0x000000ff1700720b */ /* 0x000fda0000702400 */
[----:B------:R-:W-:Y:S05]  /*19e0*/  @P0 BRA `(.L_x_36) ;  /* 0x0000000000440947 */ /* 0x000fea0003800000 */
[----:B------:R-:W0:Y:S01]  /*19f0*/  MUFU.RCP R20, R23 ;  /* 0x0000001700147308 */ /* 0x000e220000001000 */
[----:B------:R-:W-:Y:S07]  /*1a00*/  BSSY.RECONVERGENT B6, `(.L_x_37) ;  /* 0x000000d000067945 */ /* 0x000fee0003800200 */
[----:B------:R-:W1:Y:S01]  /*1a10*/  FCHK P0, R0, R23 ;  /* 0x0000001700007302 */ /* 0x000e620000000000 */
[----:B0-----:R-:W-:-:S04]  /*1a20*/  FFMA R21, -R23, R20, 1 ;  /* 0x3f80000017157423 */ /* 0x001fc80000000114 */
[----:B------:R-:W-:-:S04]  /*1a30*/  FFMA R21, R20, R21, R20 ;  /* 0x0000001514157223 */ /* 0x000fc80000000014 */
[----:B------:R-:W-:-:S04]  /*1a40*/  FFMA R20, R0, R21, RZ ;  /* 0x0000001500147223 */ /* 0x000fc800000000ff */
[----:B------:R-:W-:-:S04]  /*1a50*/  FFMA R22, -R23, R20, R0 ;  /* 0x0000001417167223 */ /* 0x000fc80000000100 */
[----:B------:R-:W-:Y:S01]  /*1a60*/  FFMA R20, R21, R22, R20 ;  /* 0x0000001615147223 */ /* 0x000fe20000000014 */
[----:B-1----:R-:W-:Y:S06]  /*1a70*/  @!P0 BRA `(.L_x_38) ;  /* 0x0000000000148947 */ /* 0x002fec0003800000 */
[----:B------:R-:W-:Y:S02]  /*1a80*/  MOV R21, R23 ;  /* 0x0000001700157202 */ /* 0x000fe40000000f00 */
[----:B------:R-:W-:Y:S02]  /*1a90*/  MOV R20, R0 ;  /* 0x0000000000147202 */ /* 0x000fe40000000f00 */
[----:B------:R-:W-:-:S07]  /*1aa0*/  MOV R23, 0x1ac0 ;  /* 0x00001ac000177802 */ /* 0x000fce0000000f00 */
[----:B------:R-:W-:Y:S05]  /*1ab0*/  CALL.REL.NOINC `($__internal_1_$__cuda_sm3x_div_rn_noftz_f32_slowpath) ;  /* 0x00000014009c7944 */ /* 0x000fea0003c00000 */
[----:B------:R-:W-:-:S07]  /*1ac0*/  MOV R20, R22 ;  /* 0x0000001600147202 */ /* 0x000fce0000000f00 */
.L_x_38:
[----:B------:R-:W-:Y:S05]  /*1ad0*/  BSYNC.RECONVERGENT B6 ;  /* 0x0000000000067941 */ /* 0x000fea0003800200 */
.L_x_37:
[----:B------:R-:W-:-:S04]  /*1ae0*/  FADD R20, R20, -1 ;  /* 0xbf80000014147421 */ /* 0x000fc80000000000 */
[----:B------:R-:W-:-:S07]  /*1af0*/  FMUL R24, R20, 100 ;  /* 0x42c8000014187820 */ /* 0x000fce0000400000 */
.L_x_36:
[----:B------:R-:W-:Y:S05]  /*1b00*/  BSYNC.RECONVERGENT B5 ;  /* 0x0000000000057941 */ /* 0x000fea0003800200 */
.L_x_35:
[----:B------:R-:W-:-:S13]  /*1b10*/  ISETP.GE.AND P0, PT, R8, R11, PT ;  /* 0x0000000b0800720c */ /* 0x000fda0003f06270 */
[----:B------:R-:W-:Y:S01]  /*1b20*/  @!P0 FADD R31, R31, R24 ;  /* 0x000000181f1f8221 */ /* 0x000fe20000000000 */
[----:B------:R-:W-:Y:S06]  /*1b30*/  @!P0 BRA `(.L_x_34) ;  /* 0x0000000000888947 */ /* 0x000fec0003800000 */
[----:B------:R-:W0:Y:S01]  /*1b40*/  LDC.64 R20, c[0x0][0x380] ;  /* 0x0000e000ff147b82 */ /* 0x000e220000000a00 */
[C---:B------:R-:W-:Y:S01]  /*1b50*/  VIADD R26, R8.reuse, -UR4 ;  /* 0x80000004081a7c36 */ /* 0x040fe20008000000 */
[----:B------:R-:W-:-:S03]  /*1b60*/  IADD3 R22, PT, PT, R8, -UR17, RZ ;  /* 0x8000001108167c10 */ /* 0x000fc6000fffe0ff */
[--C-:B------:R-:W-:Y:S02]  /*1b70*/  IMAD R23, R26, UR25, R3.reuse ;  /* 0x000000191a177c24 */ /* 0x100fe4000f8e0203 */
[----:B------:R-:W-:Y:S02]  /*1b80*/  IMAD R33, R22, UR25, R3 ;  /* 0x0000001916217c24 */ /* 0x000fe4000f8e0203 */
[----:B0-----:R-:W-:-:S04]  /*1b90*/  IMAD.WIDE R22, R23, 0x4, R20 ;  /* 0x0000000417167825 */ /* 0x001fc800078e0214 */
[----:B------:R-:W-:Y:S01]  /*1ba0*/  IMAD.WIDE R20, R33, 0x4, R20 ;  /* 0x0000000421147825 */ /* 0x000fe200078e0214 */
[----:B------:R-:W2:Y:S05]  /*1bb0*/  LDG.E.CONSTANT R35, desc[UR10][R22.64] ;  /* 0x0000000a16237981 */ /* 0x000eaa000c1e9900 */
[----:B------:R-:W3:Y:S01]  /*1bc0*/  LDG.E.CONSTANT R20, desc[UR10][R20.64] ;  /* 0x0000000a14147981 */ /* 0x000ee2000c1e9900 */
[----:B------:R-:W-:Y:S01]  /*1bd0*/  BSSY.RECONVERGENT B5, `(.L_x_39) ;  /* 0x0000016000057945 */ /* 0x000fe20003800200 */
[----:B------:R-:W-:Y:S01]  /*1be0*/  HFMA2 R33, -RZ, RZ, 0, 0 ;  /* 0x00000000ff217431 */ /* 0x000fe200000001ff */
[----:B--2---:R-:W-:-:S04]  /*1bf0*/  FSETP.NE.AND P0, PT, |R35|, +INF , PT ;  /* 0x7f8000002300780b */ /* 0x004fc80003f05200 */
[----:B---3--:R-:W-:-:S04]  /*1c00*/  FSETP.EQU.OR P0, PT, |R20|, +INF , !P0 ;  /* 0x7f8000001400780b */ /* 0x008fc8000470a600 */
        /* <DEDUP_REMOVED lines=12> */
[----:B------:R-:W-:-:S07]  /*1cd0*/  MOV R23, 0x1cf0 ;  /* 0x00001cf000177802 */ /* 0x000fce0000000f00 */
[----:B------:R-:W-:Y:S05]  /*1ce0*/  CALL.REL.NOINC `($__internal_1_$__cuda_sm3x_div_rn_noftz_f32_slowpath) ;  /* 0x0000001400107944 */ /* 0x000fea0003c00000 */
[----:B------:R-:W-:-:S07]  /*1cf0*/  IMAD.MOV.U32 R21, RZ, RZ, R22 ;  /* 0x000000ffff157224 */ /* 0x000fce00078e0016 */
.L_x_42:
[----:B------:R-:W-:Y:S05]  /*1d00*/  BSYNC.RECONVERGENT B6 ;  /* 0x0000000000067941 */ /* 0x000fea0003800200 */
.L_x_41:
[----:B------:R-:W-:-:S04]  /*1d10*/  FADD R21, R21, -1 ;  /* 0xbf80000015157421 */ /* 0x000fc80000000000 */
[----:B------:R-:W-:-:S07]  /*1d20*/  FMUL R33, R21, 100 ;  /* 0x42c8000015217820 */ /* 0x000fce0000400000 */
.L_x_40:
[----:B------:R-:W-:Y:S05]  /*1d30*/  BSYNC.RECONVERGENT B5 ;  /* 0x0000000000057941 */ /* 0x000fea0003800200 */
.L_x_39:
[----:B------:R-:W-:-:S04]  /*1d40*/  FADD R24, -R33, R24 ;  /* 0x0000001821187221 */ /* 0x000fc80000000100 */
[----:B------:R-:W-:-:S07]  /*1d50*/  FADD R31, R31, R24 ;  /* 0x000000181f1f7221 */ /* 0x000fce0000000000 */
.L_x_34:
[----:B------:R-:W-:Y:S05]  /*1d60*/  BSYNC.RECONVERGENT B4 ;  /* 0x0000000000047941 */ /* 0x000fea0003800200 */
.L_x_33:
[----:B------:R-:W-:Y:S01]  /*1d70*/  ISETP.GE.AND P0, PT, R8, R19, PT ;  /* 0x000000130800720c */ /* 0x000fe20003f06270 */
[----:B------:R-:W-:-:S12]  /*1d80*/  BSSY.RECONVERGENT B4, `(.L_x_43) ;  /* 0x0000045000047945 */ /* 0x000fd80003800200 */
[----:B------:R-:W-:Y:S05]  /*1d90*/  @!P0 BRA `(.L_x_44) ;  /* 0x00000004000c8947 */ /* 0x000fea0003800000 */
[----:B------:R-:W0:Y:S01]  /*1da0*/  LDC.64 R20, c[0x0][0x380] ;  /* 0x0000e000ff147b82 */ /* 0x000e220000000a00 */
[----:B------:R-:W-:-:S05]  /*1db0*/  IADD3 R22, PT, PT, R8, -UR18, RZ ;  /* 0x8000001208167c10 */ /* 0x000fca000fffe0ff */
[----:B------:R-:W-:-:S04]  /*1dc0*/  IMAD R23, R22, UR25, R3 ;  /* 0x0000001916177c24 */ /* 0x000fc8000f8e0203 */
[----:B0-----:R-:W-:-:S05]  /*1dd0*/  IMAD.WIDE R20, R23, 0x4, R20 ;  /* 0x0000000417147825 */ /* 0x001fca00078e0214 */
[----:B------:R-:W2:Y:S01]  /*1de0*/  LDG.E.CONSTANT R23, desc[UR10][R20.64] ;  /* 0x0000000a14177981 */ /* 0x000ea2000c1e9900 */
[----:B------:R-:W-:Y:S01]  /*1df0*/  BSSY.RECONVERGENT B5, `(.L_x_45) ;  /* 0x0000017000057945 */ /* 0x000fe20003800200 */
[----:B------:R-:W-:Y:S01]  /*1e00*/  HFMA2 R24, -RZ, RZ, 0, 0 ;  /* 0x00000000ff187431 */ /* 0x000fe200000001ff */
        /* <DEDUP_REMOVED lines=13> */
[----:B------:R-:W-:Y:S01]  /*1ee0*/  MOV R21, R23 ;  /* 0x0000001700157202 */ /* 0x000fe20000000f00 */
[----:B------:R-:W-:Y:S01]  /*1ef0*/  IMAD.MOV.U32 R20, RZ, RZ, R0 ;  /* 0x000000ffff147224 */ /* 0x000fe200078e0000 */
[----:B------:R-:W-:-:S07]  /*1f00*/  MOV R23, 0x1f20 ;  /* 0x00001f2000177802 */ /* 0x000fce0000000f00 */
[----:B------:R-:W-:Y:S05]  /*1f10*/  CALL.REL.NOINC `($__internal_1_$__cuda_sm3x_div_rn_noftz_f32_slowpath) ;  /* 0x0000001000847944 */ /* 0x000fea0003c00000 */
[----:B------:R-:W-:-:S07]  /*1f20*/  MOV R20, R22 ;  /* 0x0000001600147202 */ /* 0x000fce0000000f00 */
.L_x_48:
[----:B------:R-:W-:Y:S05]  /*1f30*/  BSYNC.RECONVERGENT B6 ;  /* 0x0000000000067941 */ /* 0x000fea0003800200 */
.L_x_47:
[----:B------:R-:W-:-:S04]  /*1f40*/  FADD R20, R20, -1 ;  /* 0xbf80000014147421 */ /* 0x000fc80000000000 */
[----:B------:R-:W-:-:S07]  /*1f50*/  FMUL R24, R20, 100 ;  /* 0x42c8000014187820 */ /* 0x000fce0000400000 */
.L_x_46:
[----:B------:R-:W-:Y:S05]  /*1f60*/  BSYNC.RECONVERGENT B5 ;  /* 0x0000000000057941 */ /* 0x000fea0003800200 */
.L_x_45:
[----:B------:R-:W-:-:S13]  /*1f70*/  ISETP.GE.AND P0, PT, R8, R7, PT ;  /* 0x000000070800720c */ /* 0x000fda0003f06270 */
[----:B------:R-:W-:Y:S01]  /*1f80*/  @!P0 FADD R29, R29, R24 ;  /* 0x000000181d1d8221 */ /* 0x000fe20000000000 */
[----:B------:R-:W-:Y:S06]  /*1f90*/  @!P0 BRA `(.L_x_44) ;  /* 0x00000000008c8947 */ /* 0x000fec0003800000 */
[----:B------:R-:W0:Y:S01]  /*1fa0*/  LDC.64 R22, c[0x0][0x380] ;  /* 0x0000e000ff167b82 */ /* 0x000e220000000a00 */
[C---:B------:R-:W-:Y:S02]  /*1fb0*/  IADD3 R26, PT, PT, R8.reuse, -UR5, RZ ;  /* 0x80000005081a7c10 */ /* 0x040fe4000fffe0ff */
        /* <DEDUP_REMOVED lines=8> */
[----:B------:R-:W-:Y:S01]  /*2040*/  IMAD.MOV.U32 R33, RZ, RZ, RZ ;  /* 0x000000ffff217224 */ /* 0x000fe200078e00ff */
        /* <DEDUP_REMOVED lines=18> */
.L_x_52:
[----:B------:R-:W-:Y:S05]  /*2170*/  BSYNC.RECONVERGENT B6 ;  /* 0x0000000000067941 */ /* 0x000fea0003800200 */
.L_x_51:
[----:B------:R-:W-:-:S04]  /*2180*/  FADD R20, R20, -1 ;  /* 0xbf80000014147421 */ /* 0x000fc80000000000 */
[----:B------:R-:W-:-:S07]  /*2190*/  FMUL R33, R20, 100 ;  /* 0x42c8000014217820 */ /* 0x000fce0000400000 */
.L_x_50:
[----:B------:R-:W-:Y:S05]  /*21a0*/  BSYNC.RECONVERGENT B5 ;  /* 0x0000000000057941 */ /* 0x000fea0003800200 */
.L_x_49:
[----:B------:R-:W-:-:S04]  /*21b0*/  FADD R24, -R33, R24 ;  /* 0x0000001821187221 */ /* 0x000fc80000000100 */
[----:B------:R-:W-:-:S07]  /*21c0*/  FADD R29, R29, R24 ;  /* 0x000000181d1d7221 */ /* 0x000fce0000000000 */
.L_x_44:
[----:B------:R-:W-:Y:S05]  /*21d0*/  BSYNC.RECONVERGENT B4 ;  /* 0x0000000000047941 */ /* 0x000fea0003800200 */
.L_x_43:
[----:B------:R-:W-:Y:S01]  /*21e0*/  ISETP.GE.AND P0, PT, R8, R17, PT ;  /* 0x000000110800720c */ /* 0x000fe20003f06270 */
[----:B------:R-:W-:-:S12]  /*21f0*/  BSSY.RECONVERGENT B4, `(.L_x_53) ;  /* 0x0000045000047945 */ /* 0x000fd80003800200 */
[----:B------:R-:W-:Y:S05]  /*2200*/  @!P0 BRA `(.L_x_54) ;  /* 0x00000004000c8947 */ /* 0x000fea0003800000 */
[----:B------:R-:W0:Y:S01]  /*2210*/  LDC.64 R20, c[0x0][0x380] ;  /* 0x0000e000ff147b82 */ /* 0x000e220000000a00 */
[----:B------:R-:W-:-:S04]  /*2220*/  VIADD R22, R8, -UR20 ;  /* 0x8000001408167c36 */ /* 0x000fc80008000000 */
        /* <DEDUP_REMOVED lines=22> */
[----:B------:R-:W-:-:S07]  /*2390*/  IMAD.MOV.U32 R20, RZ, RZ, R22 ;  /* 0x000000ffff147224 */ /* 0x000fce00078e0016 */
.L_x_58:
[----:B------:R-:W-:Y:S05]  /*23a0*/  BSYNC.RECONVERGENT B6 ;  /* 0x0000000000067941 */ /* 0x000fea0003800200 */
.L_x_57:
[----:B------:R-:W-:-:S04]  /*23b0*/  FADD R20, R20, -1 ;  /* 0xbf80000014147421 */ /* 0x000fc80000000000 */
[----:B------:R-:W-:-:S07]  /*23c0*/  FMUL R33, R20, 100 ;  /* 0x42c8000014217820 */ /* 0x000fce0000400000 */
.L_x_56:
[----:B------:R-:W-:Y:S05]  /*23d0*/  BSYNC.RECONVERGENT B5 ;  /* 0x0000000000057941 */ /* 0x000fea0003800200 */
.L_x_55:
        /* <DEDUP_REMOVED lines=9> */
[----:B------:R-:W-:Y:S02]  /*2470*/  IMAD.WIDE R22, R35, 0x4, R22 ;  /* 0x0000000423167825 */ /* 0x000fe400078e0216 */
[----:B------:R-:W2:Y:S04]  /*2480*/  LDG.E.CONSTANT R35, desc[UR10][R20.64] ;  /* 0x0000000a14237981 */ /* 0x000ea8000c1e9900 */
        /* <DEDUP_REMOVED lines=16> */
[----:B------:R-:W-:Y:S01]  /*2590*/  IMAD.MOV.U32 R20, RZ, RZ, R22 ;  /* 0x000000ffff147224 */ /* 0x000fe200078e0016 */
[----:B------:R-:W-:Y:S02]  /*25a0*/  MOV R21, R35 ;  /* 0x0000002300157202 */ /* 0x000fe40000000f00 */
[----:B------:R-:W-:-:S07]  /*25b0*/  MOV R23, 0x25d0 ;  /* 0x000025d000177802 */ /* 0x000fce0000000f00 */
[----:B------:R-:W-:Y:S05]  /*25c0*/  CALL.REL.NOINC `($__internal_1_$__cuda_sm3x_div_rn_noftz_f32_slowpath) ;  /* 0x0000000800d87944 */ /* 0x000fea0003c00000 */
[----:B------:R-:W-:-:S07]  /*25d0*/  MOV R20, R22 ;  /* 0x0000001600147202 */ /* 0x000fce0000000f00 */
.L_x_62:
[----:B------:R-:W-:Y:S05]  /*25e0*/  BSYNC.RECONVERGENT B6 ;  /* 0x0000000000067941 */ /* 0x000fea0003800200 */
.L_x_61:
[----:B------:R-:W-:-:S04]  /*25f0*/  FADD R20, R20, -1 ;  /* 0xbf80000014147421 */ /* 0x000fc80000000000 */
[----:B------:R-:W-:-:S07]  /*2600*/  FMUL R24, R20, 100 ;  /* 0x42c8000014187820 */ /* 0x000fce0000400000 */
.L_x_60:
[----:B------:R-:W-:Y:S05]  /*2610*/  BSYNC.RECONVERGENT B5 ;  /* 0x0000000000057941 */ /* 0x000fea0003800200 */
.L_x_59:
[----:B------:R-:W-:-:S04]  /*2620*/  FADD R33, -R24, R33 ;  /* 0x0000002118217221 */ /* 0x000fc80000000100 */
[----:B------:R-:W-:-:S07]  /*2630*/  FADD R16, R16, R33 ;  /* 0x0000002110107221 */ /* 0x000fce0000000000 */
.L_x_54:
[----:B------:R-:W-:Y:S05]  /*2640*/  BSYNC.RECONVERGENT B4 ;  /* 0x0000000000047941 */ /* 0x000fea0003800200 */
.L_x_53:
        /* <DEDUP_REMOVED lines=28> */
.L_x_68:
[----:B------:R-:W-:Y:S05]  /*2810*/  BSYNC.RECONVERGENT B6 ;  /* 0x0000000000067941 */ /* 0x000fea0003800200 */
.L_x_67:
[----:B------:R-:W-:-:S04]  /*2820*/  FADD R20, R20, -1 ;  /* 0xbf80000014147421 */ /* 0x000fc80000000000 */
[----:B------:R-:W-:-:S07]  /*2830*/  FMUL R24, R20, 100 ;  /* 0x42c8000014187820 */ /* 0x000fce0000400000 */
.L_x_66:
[----:B------:R-:W-:Y:S05]  /*2840*/  BSYNC.RECONVERGENT B5 ;  /* 0x0000000000057941 */ /* 0x000fea0003800200 */
.L_x_65:
        /* <DEDUP_REMOVED lines=31> */
.L_x_72:
[----:B------:R-:W-:Y:S05]  /*2a40*/  BSYNC.RECONVERGENT B6 ;  /* 0x0000000000067941 */ /* 0x000fea0003800200 */
.L_x_71:
[----:B------:R-:W-:-:S04]  /*2a50*/  FADD R0, R0, -1 ;  /* 0xbf80000000007421 */ /* 0x000fc80000000000 */
[----:B------:R-:W-:-:S07]  /*2a60*/  FMUL R33, R0, 100 ;  /* 0x42c8000000217820 */ /* 0x000fce0000400000 */
.L_x_70:
[----:B------:R-:W-:Y:S05]  /*2a70*/  BSYNC.RECONVERGENT B5 ;  /* 0x0000000000057941 */ /* 0x000fea0003800200 */
.L_x_69:
[----:B------:R-:W-:-:S04]  /*2a80*/  FADD R24, -R33, R24 ;  /* 0x0000001821187221 */ /* 0x000fc80000000100 */
[----:B------:R-:W-:-:S07]  /*2a90*/  FADD R27, R27, R24 ;  /* 0x000000181b1b7221 */ /* 0x000fce0000000000 */
.L_x_64:
[----:B------:R-:W-:Y:S05]  /*2aa0*/  BSYNC.RECONVERGENT B4 ;  /* 0x0000000000047941 */ /* 0x000fea0003800200 */
.L_x_63:
[----:B------:R-:W-:Y:S01]  /*2ab0*/  ISETP.GE.AND P0, PT, R8, R13, PT ;  /* 0x0000000d0800720c */ /* 0x000fe20003f06270 */
[----:B------:R-:W-:-:S12]  /*2ac0*/  BSSY.RECONVERGENT B4, `(.L_x_73) ;  /* 0x0000026000047945 */ /* 0x000fd80003800200 */
[----:B------:R-:W-:Y:S05]  /*2ad0*/  @!P0 BRA `(.L_x_74) ;  /* 0x0000000000908947 */ /* 0x000fea0003800000 */
[----:B------:R-:W0:Y:S01]  /*2ae0*/  LDC.64 R20, c[0x0][0x3c0] ;  /* 0x0000f000ff147b82 */ /* 0x000e220000000a00 */
[----:B-----5:R-:W-:Y:S01]  /*2af0*/  FMUL R0, R29, R4 ;  /* 0x000000041d007220 */ /* 0x020fe20000400000 */
[----:B------:R-:W-:-:S03]  /*2b00*/  IADD3 R35, PT, PT, R12, -0x1, RZ ;  /* 0xffffffff0c237810 */ /* 0x000fc60007ffe0ff */
[----:B------:R-:W-:Y:S01]  /*2b10*/  FFMA R23, R31, R2, R0 ;  /* 0x000000021f177223 */ /* 0x000fe20000000000 */
[----:B------:R-:W-:-:S03]  /*2b20*/  ISETP.GE.AND P0, PT, R8, R35, PT ;  /* 0x000000230800720c */ /* 0x000fc60003f06270 */
[----:B------:R-:W-:-:S04]  /*2b30*/  FFMA R0, R16, R5, R23 ;  /* 0x0000000510007223 */ /* 0x000fc80000000017 */
[----:B------:R-:W-:-:S06]  /*2b40*/  FFMA R33, R27, R6, R0 ;  /* 0x000000061b217223 */ /* 0x000fcc0000000000 */
[----:B------:R-:W-:Y:S01]  /*2b50*/  @!P0 FADD R14, R14, R33 ;  /* 0x000000210e0e8221 */ /* 0x000fe20000000000 */
[----:B0-----:R-:W-:-:S05]  /*2b60*/  IMAD.WIDE R22, R18, 0x4, R20 ;  /* 0x0000000412167825 */ /* 0x001fca00078e0214 */
[----:B------:R0:W-:Y:S01]  /*2b70*/  STG.E desc[UR10][R22.64], R33 ;  /* 0x0000002116007986 */ /* 0x0001e2000c10190a */
[----:B------:R-:W-:Y:S05]  /*2b80*/  @!P0 BRA `(.L_x_74) ;  /* 0x0000000000648947 */ /* 0x000fea0003800000 */
[----:B------:R-:W-:-:S05]  /*2b90*/  IADD3 R0, PT, PT, R8, -UR24, RZ ;  /* 0x8000001808007c10 */ /* 0x000fca000fffe0ff */
[----:B0-----:R-:W-:-:S04]  /*2ba0*/  IMAD R23, R0, UR25, R3 ;  /* 0x0000001900177c24 */ /* 0x001fc8000f8e0203 */
[----:B------:R-:W-:-:S06]  /*2bb0*/  IMAD.WIDE R20, R23, 0x4, R20 ;  /* 0x0000000417147825 */ /* 0x000fcc00078e0214 */
[----:B------:R0:W2:Y:S01]  /*2bc0*/  LDG.E R20, desc[UR10][R20.64] ;  /* 0x0000000a14147981 */ /* 0x0000a2000c1e1900 */
[----:B------:R-:W-:Y:S01]  /*2bd0*/  BSSY.RECONVERGENT B5, `(.L_x_75) ;  /* 0x0000011000057945 */ /* 0x000fe20003800200 */
[----:B0-----:R-:W-:-:S04]  /*2be0*/  I2FP.F32.S32 R21, UR24 ;  /* 0x0000001800157c45 */ /* 0x001fc80008201400 */
[----:B------:R-:W0:Y:S01]  /*2bf0*/  MUFU.RCP R22, R21 ;  /* 0x0000001500167308 */ /* 0x000e220000001000 */
[----:B--2---:R-:W-:Y:S01]  /*2c00*/  FADD R23, R33, -R20 ;  /* 0x8000001421177221 */ /* 0x004fe20000000000 */
[----:B0-----:R-:W-:-:S03]  /*2c10*/  FFMA R33, -R21, R22, 1 ;  /* 0x3f80000015217423 */ /* 0x001fc60000000116 */
[----:B------:R-:W-:Y:S01]  /*2c20*/  FADD R0, R14, R23 ;  /* 0x000000170e007221 */ /* 0x000fe20000000000 */
[----:B------:R-:W-:-:S03]  /*2c30*/  FFMA R33, R22, R33, R22 ;  /* 0x0000002116217223 */ /* 0x000fc60000000016 */
[----:B------:R-:W0:Y:S01]  /*2c40*/  FCHK P0, R0, R21 ;  /* 0x0000001500007302 */ /* 0x000e220000000000 */
[----:B------:R-:W-:Y:S01]  /*2c50*/  FFMA R22, R0, R33, RZ ;  /* 0x0000002100167223 */ /* 0x000fe200000000ff */
[----:B------:R-:W-:-:S03]  /*2c60*/  MOV R14, R0 ;  /* 0x00000000000e7202 */ /* 0x000fc60000000f00 */
[----:B------:R-:W-:-:S04]  /*2c70*/  FFMA R23, -R21, R22, R0 ;  /* 0x0000001615177223 */ /* 0x000fc80000000100 */
[----:B------:R-:W-:Y:S01]  /*2c80*/  FFMA R23, R33, R23, R22 ;  /* 0x0000001721177223 */ /* 0x000fe20000000016 */
[----:B0-----:R-:W-:Y:S06]  /*2c90*/  @!P0 BRA `(.L_x_76) ;  /* 0x0000000000108947 */ /* 0x001fec0003800000 */
[----:B------:R-:W-:Y:S01]  /*2ca0*/  IMAD.MOV.U32 R20, RZ, RZ, R0 ;  /* 0x000000ffff147224 */ /* 0x000fe200078e0000 */
[----:B------:R-:W-:-:S07]  /*2cb0*/  MOV R23, 0x2cd0 ;  /* 0x00002cd000177802 */ /* 0x000fce0000000f00 */
[----:B------:R-:W-:Y:S05]  /*2cc0*/  CALL.REL.NOINC `($__internal_1_$__cuda_sm3x_div_rn_noftz_f32_slowpath) ;  /* 0x0000000400187944 */ /* 0x000fea0003c00000 */
[----:B------:R-:W-:-:S07]  /*2cd0*/  MOV R23, R22 ;  /* 0x0000001600177202 */ /* 0x000fce0000000f00 */
.L_x_76:
[----:B------:R-:W-:Y:S05]  /*2ce0*/  BSYNC.RECONVERGENT B5 ;  /* 0x0000000000057941 */ /* 0x000fea0003800200 */
.L_x_75:
[----:B------:R-:W0:Y:S02]  /*2cf0*/  LDC.64 R20, c[0x0][0x3c8] ;  /* 0x0000f200ff147b82 */ /* 0x000e240000000a00 */
[----:B0-----:R-:W-:-:S05]  /*2d00*/  IMAD.WIDE R20, R18, 0x4, R20 ;  /* 0x0000000412147825 */ /* 0x001fca00078e0214 */
[----:B------:R1:W-:Y:S02]  /*2d10*/  STG.E desc[UR10][R20.64], R23 ;  /* 0x0000001714007986 */ /* 0x0003e4000c10190a */
.L_x_74:
[----:B------:R-:W-:Y:S05]  /*2d20*/  BSYNC.RECONVERGENT B4 ;  /* 0x0000000000047941 */ /* 0x000fea0003800200 */
.L_x_73:
[----:B------:R-:W-:-:S04]  /*2d30*/  IADD3 R8, PT, PT, R8, 0x1, RZ ;  /* 0x0000000108087810 */ /* 0x000fc80007ffe0ff */
[----:B------:R-:W-:-:S13]  /*2d40*/  ISETP.NE.AND P0, PT, R8, UR26, PT ;  /* 0x0000001a08007c0c */ /* 0x000fda000bf05270 */
[----:B------:R-:W-:Y:S05]  /*2d50*/  @P0 BRA `(.L_x_77) ;  /* 0xffffffe800dc0947 */ /* 0x000fea000383ffff */
.L_x_8:
[----:B------:R-:W-:Y:S05]  /*2d60*/  BSYNC.RECONVERGENT B0 ;  /* 0x0000000000007941 */ /* 0x000fea0003800200 */
.L_x_6:
[----:B------:R-:W2:Y:S01]  /*2d70*/  LDCU UR9, c[0x0][0x360] ;  /* 0x00006c00ff0977ac */ /* 0x000ea20008000800 */
[----:B-----5:R-:W2:Y:S01]  /*2d80*/  LDC R0, c[0x0][0x370] ;  /* 0x0000dc00ff007b82 */ /* 0x020ea20000000800 */
[----:B------:R-:W3:Y:S01]  /*2d90*/  LDCU UR12, c[0x0][0x388] ;  /* 0x00007100ff0c77ac */ /* 0x000ee20008000800 */
[----:B--2---:R-:W-:-:S05]  /*2da0*/  IMAD R3, R0, UR9, R3 ;  /* 0x0000000900037c24 */ /* 0x004fca000f8e0203 */
[----:B---3--:R-:W-:-:S13]  /*2db0*/  ISETP.GE.AND P0, PT, R3, UR12, PT ;  /* 0x0000000c03007c0c */ /* 0x008fda000bf06270 */
[----:B------:R-:W-:Y:S05]  /*2dc0*/  @!P0 BRA `(.L_x_78) ;  /* 0xffffffd800248947 */ /* 0x000fea000383ffff */
[----:B------:R-:W-:Y:S05]  /*2dd0*/  BSYNC.RECONVERGENT B1 ;  /* 0x0000000000017941 */ /* 0x000fea0003800200 */
.L_x_5:
[----:B------:R-:W-:Y:S05]  /*2de0*/  EXIT ;  /* 0x000000000000794d */ /* 0x000fea0003800000 */
        .weak           $__internal_0_$__cuda_sm20_rcp_rn_f32_slowpath
        .type           $__internal_0_$__cuda_sm20_rcp_rn_f32_slowpath,@function
        .size           $__internal_0_$__cuda_sm20_rcp_rn_f32_slowpath,($__internal_1_$__cuda_sm3x_div_rn_noftz_f32_slowpath - $__internal_0_$__cuda_sm20_rcp_rn_f32_slowpath)
$__internal_0_$__cuda_sm20_rcp_rn_f32_slowpath:
[----:B------:R-:W-:-:S04]  /*2df0*/  SHF.L.U32 R2, R0, 0x1, RZ ;  /* 0x0000000100027819 */ /* 0x000fc800000006ff */
[----:B------:R-:W-:-:S04]  /*2e00*/  SHF.R.U32.HI R2, RZ, 0x18, R2 ;  /* 0x00000018ff027819 */ /* 0x000fc80000011602 */
[----:B------:R-:W-:-:S13]  /*2e10*/  ISETP.NE.U32.AND P0, PT, R2, RZ, PT ;  /* 0x000000ff0200720c */ /* 0x000fda0003f05070 */
[----:B------:R-:W-:Y:S05]  /*2e20*/  @P0 BRA `(.L_x_79) ;  /* 0x00000000002c0947 */ /* 0x000fea0003800000 */
[----:B------:R-:W-:-:S05]  /*2e30*/  IMAD.SHL.U32 R2, R0, 0x2, RZ ;  /* 0x0000000200027824 */ /* 0x000fca00078e00ff */
[----:B------:R-:W-:-:S13]  /*2e40*/  ISETP.NE.AND P0, PT, R2, RZ, PT ;  /* 0x000000ff0200720c */ /* 0x000fda0003f05270 */
[----:B------:R2:W3:Y:S01]  /*2e50*/  @!P0 MUFU.RCP R2, R0 ;  /* 0x0000000000028308 */ /* 0x0004e20000001000 */
[----:B------:R-:W-:Y:S05]  /*2e60*/  @!P0 BRA `(.L_x_80) ;  /* 0x0000000000a48947 */ /* 0x000fea0003800000 */
[----:B------:R-:W-:-:S04]  /*2e70*/  FFMA R4, R0, 1.84467440737095516160e+19, RZ ;  /* 0x5f80000000047823 */ /* 0x000fc800000000ff */
[----:B------:R-:W2:Y:S02]  /*2e80*/  MUFU.RCP R5, R4 ;  /* 0x0000000400057308 */ /* 0x000ea40000001000 */
[----:B--2---:R-:W-:-:S04]  /*2e90*/  FFMA R0, R4, R5, -1 ;  /* 0xbf80000004007423 */ /* 0x004fc80000000005 */
[----:B------:R-:W-:-:S04]  /*2ea0*/  FADD.FTZ R0, -R0, -RZ ;  /* 0x800000ff00007221 */ /* 0x000fc80000010100 */
[----:B------:R-:W-:-:S04]  /*2eb0*/  FFMA R0, R5, R0, R5 ;  /* 0x0000000005007223 */ /* 0x000fc80000000005 */
[----:B---3--:R-:W-:Y:S01]  /*2ec0*/  FFMA R2, R0, 1.84467440737095516160e+19, RZ ;  /* 0x5f80000000027823 */ /* 0x008fe200000000ff */
[----:B------:R-:W-:Y:S06]  /*2ed0*/  BRA `(.L_x_80) ;  /* 0x0000000000887947 */ /* 0x000fec0003800000 */
.L_x_79:
[----:B------:R-:W-:-:S04]  /*2ee0*/  IADD3 R4, PT, PT, R2, -0xfd, RZ ;  /* 0xffffff0302047810 */ /* 0x000fc80007ffe0ff */
[----:B------:R-:W-:-:S13]  /*2ef0*/  ISETP.GT.U32.AND P0, PT, R4, 0x1, PT ;  /* 0x000000010400780c */ /* 0x000fda0003f04070 */
[----:B------:R-:W-:Y:S05]  /*2f00*/  @P0 BRA `(.L_x_81) ;  /* 0x0000000000780947 */ /* 0x000fea0003800000 */
[----:B------:R-:W-:Y:S01]  /*2f10*/  LOP3.LUT R5, R0, 0x7fffff, RZ, 0xc0, !PT ;  /* 0x007fffff00057812 */ /* 0x000fe200078ec0ff */
[----:B------:R-:W-:Y:S01]  /*2f20*/  HFMA2 R11, -RZ, RZ, 0, 1.78813934326171875e-07 ;  /* 0x00000003ff0b7431 */ /* 0x000fe200000001ff */
[----:B------:R-:W-:Y:S02]  /*2f30*/  IADD3 R2, PT, PT, R2, -0xfc, RZ ;  /* 0xffffff0402027810 */ /* 0x000fe40007ffe0ff */
[----:B------:R-:W-:-:S04]  /*2f40*/  LOP3.LUT R5, R5, 0x3f800000, RZ, 0xfc, !PT ;  /* 0x3f80000005057812 */ /* 0x000fc800078efcff */
[----:B------:R-:W0:Y:S01]  /*2f50*/  MUFU.RCP R6, R5 ;  /* 0x0000000500067308 */ /* 0x000e220000001000 */
[----:B------:R-:W-:Y:S01]  /*2f60*/  SHF.L.U32 R10, R11, R4, RZ ;  /* 0x000000040b0a7219 */ /* 0x000fe200000006ff */
[----:B0-----:R-:W-:-:S04]  /*2f70*/  FFMA R7, R5, R6, -1 ;  /* 0xbf80000005077423 */ /* 0x001fc80000000006 */
[----:B------:R-:W-:-:S04]  /*2f80*/  FADD.FTZ R7, -R7, -RZ ;  /* 0x800000ff07077221 */ /* 0x000fc80000010100 */
[CCC-:B------:R-:W-:Y:S01]  /*2f90*/  FFMA.RM R8, R6.reuse, R7.reuse, R6.reuse ;  /* 0x0000000706087223 */ /* 0x1c0fe20000004006 */
[----:B------:R-:W-:-:S04]  /*2fa0*/  FFMA.RP R7, R6, R7, R6 ;  /* 0x0000000706077223 */ /* 0x000fc80000008006 */
[C---:B------:R-:W-:Y:S02]  /*2fb0*/  LOP3.LUT R6, R8.reuse, 0x7fffff, RZ, 0xc0, !PT ;  /* 0x007fffff08067812 */ /* 0x040fe400078ec0ff */
[----:B------:R-:W-:Y:S02]  /*2fc0*/  FSETP.NEU.FTZ.AND P0, PT, R8, R7, PT ;  /* 0x000000070800720b */ /* 0x000fe40003f1d000 */
[----:B------:R-:W-:Y:S02]  /*2fd0*/  LOP3.LUT R7, R6, 0x800000, RZ, 0xfc, !PT ;  /* 0x0080000006077812 */ /* 0x000fe400078efcff */
[----:B------:R-:W-:Y:S02]  /*2fe0*/  SEL R6, RZ, 0xffffffff, !P0 ;  /* 0xffffffffff067807 */ /* 0x000fe40004000000 */
[----:B------:R-:W-:Y:S02]  /*2ff0*/  LOP3.LUT R5, R10, R7, RZ, 0xc0, !PT ;  /* 0x000000070a057212 */ /* 0x000fe400078ec0ff */
[----:B------:R-:W-:-:S02]  /*3000*/  IADD3 R6, PT, PT, -R6, RZ, RZ ;  /* 0x000000ff06067210 */ /* 0x000fc40007ffe1ff */
[-C--:B------:R-:W-:Y:S02]  /*3010*/  SHF.R.U32.HI R5, RZ, R4.reuse, R5 ;  /* 0x00000004ff057219 */ /* 0x080fe40000011605 */
[--C-:B------:R-:W-:Y:S02]  /*3020*/  LOP3.LUT P1, RZ, R6, R4, R7.reuse, 0xf8, !PT ;  /* 0x0000000406ff7212 */ /* 0x100fe4000782f807 */
[C---:B------:R-:W-:Y:S02]  /*3030*/  LOP3.LUT P0, RZ, R5.reuse, 0x1, RZ, 0xc0, !PT ;  /* 0x0000000105ff7812 */ /* 0x040fe4000780c0ff */
[----:B------:R-:W-:Y:S02]  /*3040*/  LOP3.LUT P2, RZ, R5, 0x2, RZ, 0xc0, !PT ;  /* 0x0000000205ff7812 */ /* 0x000fe4000784c0ff */
[----:B------:R-:W-:Y:S02]  /*3050*/  SHF.R.U32.HI R7, RZ, R2, R7 ;  /* 0x00000002ff077219 */ /* 0x000fe40000011607 */
[----:B------:R-:W-:-:S02]  /*3060*/  PLOP3.LUT P0, PT, P0, P1, P2, 0xe0, 0x0 ;  /* 0x000000000000781c */ /* 0x000fc40000703c20 */
[----:B------:R-:W-:Y:S02]  /*3070*/  LOP3.LUT P1, RZ, R0, 0x7fffff, RZ, 0xc0, !PT ;  /* 0x007fffff00ff7812 */ /* 0x000fe4000782c0ff */
[----:B------:R-:W-:-:S05]  /*3080*/  SEL R4, RZ, 0x1, !P0 ;  /* 0x00000001ff047807 */ /* 0x000fca0004000000 */
[----:B------:R-:W-:-:S05]  /*3090*/  IMAD.MOV R4, RZ, RZ, -R4 ;  /* 0x000000ffff047224 */ /* 0x000fca00078e0a04 */
[----:B------:R-:W-:-:S13]  /*30a0*/  ISETP.GE.AND P0, PT, R4, RZ, PT ;  /* 0x000000ff0400720c */ /* 0x000fda0003f06270 */
[----:B------:R-:W-:-:S04]  /*30b0*/  @!P0 IADD3 R7, PT, PT, R7, 0x1, RZ ;  /* 0x0000000107078810 */ /* 0x000fc80007ffe0ff */
[----:B------:R-:W-:-:S04]  /*30c0*/  @!P1 SHF.L.U32 R7, R7, 0x1, RZ ;  /* 0x0000000107079819 */ /* 0x000fc800000006ff */
[----:B------:R-:W-:Y:S01]  /*30d0*/  LOP3.LUT R2, R7, 0x80000000, R0, 0xf8, !PT ;  /* 0x8000000007027812 */ /* 0x000fe200078ef800 */
[----:B------:R-:W-:Y:S06]  /*30e0*/  BRA `(.L_x_80) ;  /* 0x0000000000047947 */ /* 0x000fec0003800000 */
.L_x_81:
[----:B------:R0:W1:Y:S02]  /*30f0*/  MUFU.RCP R2, R0 ;  /* 0x0000000000027308 */ /* 0x0000640000001000 */
.L_x_80:
[----:B------:R-:W-:Y:S01]  /*3100*/  IMAD.MOV.U32 R4, RZ, RZ, R9 ;  /* 0x000000ffff047224 */ /* 0x000fe200078e0009 */
[----:B------:R-:W-:-:S04]  /*3110*/  MOV R5, 0x0 ;  /* 0x0000000000057802 */ /* 0x000fc80000000f00 */
[----:B0123--:R-:W-:Y:S05]  /*3120*/  RET.REL.NODEC R4 `(kst_many_series_one_param_f32) ;  /* 0xffffffcc04b47950 */ /* 0x00ffea0003c3ffff */
        .weak           $__internal_1_$__cuda_sm3x_div_rn_noftz_f32_slowpath
        .type           $__internal_1_$__cuda_sm3x_div_rn_noftz_f32_slowpath,@function
        .size           $__internal_1_$__cuda_sm3x_div_rn_noftz_f32_slowpath,(.L_x_209 - $__internal_1_$__cuda_sm3x_div_rn_noftz_f32_slowpath)
$__internal_1_$__cuda_sm3x_div_rn_noftz_f32_slowpath:
[----:B------:R-:W-:Y:S01]  /*3130*/  SHF.R.U32.HI R22, RZ, 0x17, R21 ;  /* 0x00000017ff167819 */ /* 0x000fe20000011615 */
[----:B------:R-:W-:Y:S01]  /*3140*/  BSSY.RECONVERGENT B2, `(.L_x_82) ;  /* 0x0000062000027945 */ /* 0x000fe20003800200 */
[----:B------:R-:W-:Y:S02]  /*3150*/  SHF.R.U32.HI R35, RZ, 0x17, R20 ;  /* 0x00000017ff237819 */ /* 0x000fe40000011614 */
[----:B------:R-:W-:Y:S02]  /*3160*/  LOP3.LUT R22, R22, 0xff, RZ, 0xc0, !PT ;  /* 0x000000ff16167812 */ /* 0x000fe400078ec0ff */
[----:B------:R-:W-:Y:S02]  /*3170*/  LOP3.LUT R35, R35, 0xff, RZ, 0xc0, !PT ;  /* 0x000000ff23237812 */ /* 0x000fe400078ec0ff */
[----:B------:R-:W-:Y:S02]  /*3180*/  IADD3 R30, PT, PT, R22, -0x1, RZ ;  /* 0xffffffff161e7810 */ /* 0x000fe40007ffe0ff */
[----:B------:R-:W-:-:S02]  /*3190*/  IADD3 R28, PT, PT, R35, -0x1, RZ ;  /* 0xffffffff231c7810 */ /* 0x000fc40007ffe0ff */
[----:B------:R-:W-:-:S04]  /*31a0*/  ISETP.GT.U32.AND P0, PT, R30, 0xfd, PT ;  /* 0x000000fd1e00780c */ /* 0x000fc80003f04070 */
[----:B------:R-:W-:-:S13]  /*31b0*/  ISETP.GT.U32.OR P0, PT, R28, 0xfd, P0 ;  /* 0x000000fd1c00780c */ /* 0x000fda0000704470 */
[----:B------:R-:W-:Y:S01]  /*31c0*/  @!P0 IMAD.MOV.U32 R26, RZ, RZ, RZ ;  /* 0x000000ffff1a8224 */ /* 0x000fe200078e00ff */
[----:B------:R-:W-:Y:S06]  /*31d0*/  @!P0 BRA `(.L_x_83) ;  /* 0x00000000005c8947 */ /* 0x000fec0003800000 */
[----:B------:R-:W-:Y:S02]  /*31e0*/  FSETP.GTU.FTZ.AND P0, PT, |R20|, +INF , PT ;  /* 0x7f8000001400780b */ /* 0x000fe40003f1c200 */
[----:B------:R-:W-:-:S04]  /*31f0*/  FSETP.GTU.FTZ.AND P1, PT, |R21|, +INF , PT ;  /* 0x7f8000001500780b */ /* 0x000fc80003f3c200 */
[----:B------:R-:W-:-:S13]  /*3200*/  PLOP3.LUT P0, PT, P0, P1, PT, 0xf8, 0x8f ;  /* 0x00000000008f781c */ /* 0x000fda0000703f70 */
[----:B------:R-:W-:Y:S05]  /*3210*/  @P0 BRA `(.L_x_84) ;  /* 0x00000004004c0947 */ /* 0x000fea0003800000 */
[----:B------:R-:W-:-:S13]  /*3220*/  LOP3.LUT P0, RZ, R21, 0x7fffffff, R20, 0xc8, !PT ;  /* 0x7fffffff15ff7812 */ /* 0x000fda000780c814 */
[----:B------:R-:W-:Y:S05]  /*3230*/  @!P0 BRA `(.L_x_85) ;  /* 0x00000004003c8947 */ /* 0x000fea0003800000 */
[C---:B------:R-:W-:Y:S02]  /*3240*/  FSETP.NEU.FTZ.AND P2, PT, |R20|.reuse, +INF , PT ;  /* 0x7f8000001400780b */ /* 0x040fe40003f5d200 */
[----:B------:R-:W-:Y:S02]  /*3250*/  FSETP.NEU.FTZ.AND P1, PT, |R21|, +INF , PT ;  /* 0x7f8000001500780b */ /* 0x000fe40003f3d200 */
[----:B------:R-:W-:-:S11]  /*3260*/  FSETP.NEU.FTZ.AND P0, PT, |R20|, +INF , PT ;  /* 0x7f8000001400780b */ /* 0x000fd60003f1d200 */
[----:B------:R-:W-:Y:S05]  /*3270*/  @!P1 BRA !P2, `(.L_x_85) ;  /* 0x00000004002c9947 */ /* 0x000fea0005000000 */
[----:B------:R-:W-:-:S04]  /*3280*/  LOP3.LUT P2, RZ, R20, 0x7fffffff, RZ, 0xc0, !PT ;  /* 0x7fffffff14ff7812 */ /* 0x000fc8000784c0ff */
[----:B------:R-:W-:-:S13]  /*3290*/  PLOP3.LUT P1, PT, P1, P2, PT, 0x2f, 0xf2 ;  /* 0x0000000000f2781c */ /* 0x000fda0000f24577 */
[----:B------:R-:W-:Y:S05]  /*32a0*/  @P1 BRA `(.L_x_86) ;  /* 0x0000000400181947 */ /* 0x000fea0003800000 */
[----:B------:R-:W-:-:S04]  /*32b0*/  LOP3.LUT P1, RZ, R21, 0x7fffffff, RZ, 0xc0, !PT ;  /* 0x7fffffff15ff7812 */ /* 0x000fc8000782c0ff */
[----:B------:R-:W-:-:S13]  /*32c0*/  PLOP3.LUT P0, PT, P0, P1, PT, 0x2f, 0xf2 ;  /* 0x0000000000f2781c */ /* 0x000fda0000702577 */
[----:B------:R-:W-:Y:S05]  /*32d0*/  @P0 BRA `(.L_x_87) ;  /* 0x0000000400000947 */ /* 0x000fea0003800000 */
[----:B------:R-:W-:Y:S02]  /*32e0*/  ISETP.GE.AND P0, PT, R28, RZ, PT ;  /* 0x000000ff1c00720c */ /* 0x000fe40003f06270 */
[----:B------:R-:W-:-:S11]  /*32f0*/  ISETP.GE.AND P1, PT, R30, RZ, PT ;  /* 0x000000ff1e00720c */ /* 0x000fd60003f26270 */
[----:B------:R-:W-:Y:S01]  /*3300*/  @P0 MOV R26, RZ ;  /* 0x000000ff001a0202 */ /* 0x000fe20000000f00 */
[----:B------:R-:W-:Y:S01]  /*3310*/  @!P0 FFMA R20, R20, 1.84467440737095516160e+19, RZ ;  /* 0x5f80000014148823 */ /* 0x000fe200000000ff */
[----:B------:R-:W-:Y:S01]  /*3320*/  @!P0 MOV R26, 0xffffffc0 ;  /* 0xffffffc0001a8802 */ /* 0x000fe20000000f00 */
[----:B------:R-:W-:-:S03]  /*3330*/  @!P1 FFMA R21, R21, 1.84467440737095516160e+19, RZ ;  /* 0x5f80000015159823 */ /* 0x000fc600000000ff */
[----:B------:R-:W-:-:S07]  /*3340*/  @!P1 IADD3 R26, PT, PT, R26, 0x40, RZ ;  /* 0x000000401a1a9810 */ /* 0x000fce0007ffe0ff */
.L_x_83:
[----:B------:R-:W-:Y:S01]  /*3350*/  LEA R28, R22, 0xc0800000, 0x17 ;  /* 0xc0800000161c7811 */ /* 0x000fe200078eb8ff */
[----:B------:R-:W-:Y:S01]  /*3360*/  BSSY.RECONVERGENT B3, `(.L_x_88) ;  /* 0x0000036000037945 */ /* 0x000fe20003800200 */
[----:B------:R-:W-:-:S03]  /*3370*/  IADD3 R35, PT, PT, R35, -0x7f, RZ ;  /* 0xffffff8123237810 */ /* 0x000fc60007ffe0ff */
[----:B------:R-:W-:Y:S02]  /*3380*/  IMAD.IADD R30, R21, 0x1, -R28 ;  /* 0x00000001151e7824 */ /* 0x000fe400078e0a1c */
[C---:B------:R-:W-:Y:S01]  /*3390*/  IMAD R20, R35.reuse, -0x800000, R20 ;  /* 0xff80000023147824 */ /* 0x040fe200078e0214 */
[----:B------:R-:W-:Y:S01]  /*33a0*/  IADD3 R35, PT, PT, R35, 0x7f, -R22 ;  /* 0x0000007f23237810 */ /* 0x000fe20007ffe816 */
[----:B------:R-:W0:Y:S01]  /*33b0*/  MUFU.RCP R28, R30 ;  /* 0x0000001e001c7308 */ /* 0x000e220000001000 */
[----:B------:R-:W-:Y:S02]  /*33c0*/  FADD.FTZ R21, -R30, -RZ ;  /* 0x800000ff1e157221 */ /* 0x000fe40000010100 */
[----:B------:R-:W-:Y:S02]  /*33d0*/  IADD3 R35, PT, PT, R35, R26, RZ ;  /* 0x0000001a23237210 */ /* 0x000fe40007ffe0ff */
[----:B0-----:R-:W-:-:S04]  /*33e0*/  FFMA R37, R28, R21, 1 ;  /* 0x3f8000001c257423 */ /* 0x001fc80000000015 */
[----:B------:R-:W-:-:S04]  /*33f0*/  FFMA R28, R28, R37, R28 ;  /* 0x000000251c1c7223 */ /* 0x000fc8000000001c */
[----:B------:R-:W-:-:S04]  /*3400*/  FFMA R37, R20, R28, RZ ;  /* 0x0000001c14257223 */ /* 0x000fc800000000ff */
[----:B------:R-:W-:-:S04]  /*3410*/  FFMA R32, R21, R37, R20 ;  /* 0x0000002515207223 */ /* 0x000fc80000000014 */
[----:B------:R-:W-:-:S04]  /*3420*/  FFMA R37, R28, R32, R37 ;  /* 0x000000201c257223 */ /* 0x000fc80000000025 */
[----:B------:R-:W-:-:S04]  /*3430*/  FFMA R20, R21, R37, R20 ;  /* 0x0000002515147223 */ /* 0x000fc80000000014 */
[----:B------:R-:W-:-:S05]  /*3440*/  FFMA R21, R28, R20, R37 ;  /* 0x000000141c157223 */ /* 0x000fca0000000025 */
[----:B------:R-:W-:-:S04]  /*3450*/  SHF.R.U32.HI R22, RZ, 0x17, R21 ;  /* 0x00000017ff167819 */ /* 0x000fc80000011615 */
[----:B------:R-:W-:-:S04]  /*3460*/  LOP3.LUT R22, R22, 0xff, RZ, 0xc0, !PT ;  /* 0x000000ff16167812 */ /* 0x000fc800078ec0ff */
[----:B------:R-:W-:-:S05]  /*3470*/  IADD3 R22, PT, PT, R22, R35, RZ ;  /* 0x0000002316167210 */ /* 0x000fca0007ffe0ff */
[----:B------:R-:W-:-:S05]  /*3480*/  VIADD R26, R22, 0xffffffff ;  /* 0xffffffff161a7836 */ /* 0x000fca0000000000 */
[----:B------:R-:W-:-:S13]  /*3490*/  ISETP.GE.U32.AND P0, PT, R26, 0xfe, PT ;  /* 0x000000fe1a00780c */ /* 0x000fda0003f06070 */
[----:B------:R-:W-:Y:S05]  /*34a0*/  @!P0 BRA `(.L_x_89) ;  /* 0x0000000000808947 */ /* 0x000fea0003800000 */
[----:B------:R-:W-:-:S13]  /*34b0*/  ISETP.GT.AND P0, PT, R22, 0xfe, PT ;  /* 0x000000fe1600780c */ /* 0x000fda0003f04270 */
[----:B------:R-:W-:Y:S05]  /*34c0*/  @P0 BRA `(.L_x_90) ;  /* 0x00000000006c0947 */ /* 0x000fea0003800000 */
[----:B------:R-:W-:-:S13]  /*34d0*/  ISETP.GE.AND P0, PT, R22, 0x1, PT ;  /* 0x000000011600780c */ /* 0x000fda0003f06270 */
[----:B------:R-:W-:Y:S05]  /*34e0*/  @P0 BRA `(.L_x_91) ;  /* 0x0000000000740947 */ /* 0x000fea0003800000 */
[----:B------:R-:W-:Y:S02]  /*34f0*/  ISETP.GE.AND P0, PT, R22, -0x18, PT ;  /* 0xffffffe81600780c */ /* 0x000fe40003f06270 */
[----:B------:R-:W-:-:S11]  /*3500*/  LOP3.LUT R21, R21, 0x80000000, RZ, 0xc0, !PT ;  /* 0x8000000015157812 */ /* 0x000fd600078ec0ff */
[----:B------:R-:W-:Y:S05]  /*3510*/  @!P0 BRA `(.L_x_91) ;  /* 0x0000000000688947 */ /* 0x000fea0003800000 */
[-CC-:B------:R-:W-:Y:S01]  /*3520*/  FFMA.RZ R26, R28, R20.reuse, R37.reuse ;  /* 0x000000141c1a7223 */ /* 0x180fe2000000c025 */
[C---:B------:R-:W-:Y:S02]  /*3530*/  IADD3 R35, PT, PT, R22.reuse, 0x20, RZ ;  /* 0x0000002016237810 */ /* 0x040fe40007ffe0ff */
[----:B------:R-:W-:Y:S02]  /*3540*/  ISETP.NE.AND P2, PT, R22, RZ, PT ;  /* 0x000000ff1600720c */ /* 0x000fe40003f45270 */
[----:B------:R-:W-:Y:S01]  /*3550*/  LOP3.LUT R30, R26, 0x7fffff, RZ, 0xc0, !PT ;  /* 0x007fffff1a1e7812 */ /* 0x000fe200078ec0ff */
[CCC-:B------:R-:W-:Y:S01]  /*3560*/  FFMA.RP R26, R28.reuse, R20.reuse, R37.reuse ;  /* 0x000000141c1a7223 */ /* 0x1c0fe20000008025 */
[----:B------:R-:W-:Y:S01]  /*3570*/  FFMA.RM R37, R28, R20, R37 ;  /* 0x000000141c257223 */ /* 0x000fe20000004025 */
[----:B------:R-:W-:Y:S02]  /*3580*/  ISETP.NE.AND P1, PT, R22, RZ, PT ;  /* 0x000000ff1600720c */ /* 0x000fe40003f25270 */
[----:B------:R-:W-:-:S02]  /*3590*/  LOP3.LUT R30, R30, 0x800000, RZ, 0xfc, !PT ;  /* 0x008000001e1e7812 */ /* 0x000fc400078efcff */
[----:B------:R-:W-:Y:S02]  /*35a0*/  IADD3 R22, PT, PT, -R22, RZ, RZ ;  /* 0x000000ff16167210 */ /* 0x000fe40007ffe1ff */
[----:B------:R-:W-:Y:S02]  /*35b0*/  SHF.L.U32 R35, R30, R35, RZ ;  /* 0x000000231e237219 */ /* 0x000fe400000006ff */
[----:B------:R-:W-:Y:S02]  /*35c0*/  FSETP.NEU.FTZ.AND P0, PT, R26, R37, PT ;  /* 0x000000251a00720b */ /* 0x000fe40003f1d000 */
[----:B------:R-:W-:Y:S02]  /*35d0*/  SEL R37, R22, RZ, P2 ;  /* 0x000000ff16257207 */ /* 0x000fe40001000000 */
[----:B------:R-:W-:Y:S02]  /*35e0*/  ISETP.NE.AND P1, PT, R35, RZ, P1 ;  /* 0x000000ff2300720c */ /* 0x000fe40000f25270 */
[----:B------:R-:W-:-:S02]  /*35f0*/  SHF.R.U32.HI R37, RZ, R37, R30 ;  /* 0x00000025ff257219 */ /* 0x000fc4000001161e */
[----:B------:R-:W-:Y:S02]  /*3600*/  PLOP3.LUT P0, PT, P0, P1, PT, 0xf8, 0x8f ;  /* 0x00000000008f781c */ /* 0x000fe40000703f70 */
[----:B------:R-:W-:Y:S02]  /*3610*/  SHF.R.U32.HI R35, RZ, 0x1, R37 ;  /* 0x00000001ff237819 */ /* 0x000fe40000011625 */
[----:B------:R-:W-:-:S04]  /*3620*/  SEL R20, RZ, 0x1, !P0 ;  /* 0x00000001ff147807 */ /* 0x000fc80004000000 */
[----:B------:R-:W-:-:S04]  /*3630*/  LOP3.LUT R20, R20, 0x1, R35, 0xf8, !PT ;  /* 0x0000000114147812 */ /* 0x000fc800078ef823 */
[----:B------:R-:W-:-:S04]  /*3640*/  LOP3.LUT R20, R20, R37, RZ, 0xc0, !PT ;  /* 0x0000002514147212 */ /* 0x000fc800078ec0ff */
[----:B------:R-:W-:-:S04]  /*3650*/  IADD3 R20, PT, PT, R35, R20, RZ ;  /* 0x0000001423147210 */ /* 0x000fc80007ffe0ff */
[----:B------:R-:W-:Y:S01]  /*3660*/  LOP3.LUT R21, R20, R21, RZ, 0xfc, !PT ;  /* 0x0000001514157212 */ /* 0x000fe200078efcff */
[----:B------:R-:W-:Y:S06]  /*3670*/  BRA `(.L_x_91) ;  /* 0x0000000000107947 */ /* 0x000fec0003800000 */
.L_x_90:
[----:B------:R-:W-:-:S04]  /*3680*/  LOP3.LUT R21, R21, 0x80000000, RZ, 0xc0, !PT ;  /* 0x8000000015157812 */ /* 0x000fc800078ec0ff */
[----:B------:R-:W-:Y:S01]  /*3690*/  LOP3.LUT R21, R21, 0x7f800000, RZ, 0xfc, !PT ;  /* 0x7f80000015157812 */ /* 0x000fe200078efcff */
[----:B------:R-:W-:Y:S06]  /*36a0*/  BRA `(.L_x_91) ;  /* 0x0000000000047947 */ /* 0x000fec0003800000 */
.L_x_89:
[----:B------:R-:W-:-:S07]  /*36b0*/  IMAD R21, R35, 0x800000, R21 ;  /* 0x0080000023157824 */ /* 0x000fce00078e0215 */
.L_x_91:
[----:B------:R-:W-:Y:S05]  /*36c0*/  BSYNC.RECONVERGENT B3 ;  /* 0x0000000000037941 */ /* 0x000fea0003800200 */
.L_x_88:
[----:B------:R-:W-:Y:S05]  /*36d0*/  BRA `(.L_x_92) ;  /* 0x0000000000207947 */ /* 0x000fea0003800000 */
.L_x_87:
[----:B------:R-:W-:-:S04]  /*36e0*/  LOP3.LUT R21, R21, 0x80000000, R20, 0x48, !PT ;  /* 0x8000000015157812 */ /* 0x000fc800078e4814 */
[----:B------:R-:W-:Y:S01]  /*36f0*/  LOP3.LUT R21, R21, 0x7f800000, RZ, 0xfc, !PT ;  /* 0x7f80000015157812 */ /* 0x000fe200078efcff */
[----:B------:R-:W-:Y:S06]  /*3700*/  BRA `(.L_x_92) ;  /* 0x0000000000147947 */ /* 0x000fec0003800000 */
.L_x_86:
[----:B------:R-:W-:Y:S01]  /*3710*/  LOP3.LUT R21, R21, 0x80000000, R20, 0x48, !PT ;  /* 0x8000000015157812 */ /* 0x000fe200078e4814 */
[----:B------:R-:W-:Y:S06]  /*3720*/  BRA `(.L_x_92) ;  /* 0x00000000000c7947 */ /* 0x000fec0003800000 */
.L_x_85:
[----:B------:R-:W0:Y:S01]  /*3730*/  MUFU.RSQ R21, -QNAN ;  /* 0xffc0000000157908 */ /* 0x000e220000001400 */
[----:B------:R-:W-:Y:S05]  /*3740*/  BRA `(.L_x_92) ;  /* 0x0000000000047947 */ /* 0x000fea0003800000 */
.L_x_84:
[----:B------:R-:W-:-:S07]  /*3750*/  FADD.FTZ R21, R20, R21 ;  /* 0x0000001514157221 */ /* 0x000fce0000010000 */
.L_x_92:
[----:B------:R-:W-:Y:S05]  /*3760*/  BSYNC.RECONVERGENT B2 ;  /* 0x0000000000027941 */ /* 0x000fea0003800200 */
.L_x_82:
[----:B0-----:R-:W-:Y:S01]  /*3770*/  MOV R22, R21 ;  /* 0x0000001500167202 */ /* 0x001fe20000000f00 */
[----:B------:R-:W-:Y:S01]  /*3780*/  HFMA2 R21, -RZ, RZ, 0, 0 ;  /* 0x00000000ff157431 */ /* 0x000fe200000001ff */
[----:B------:R-:W-:-:S04]  /*3790*/  MOV R20, R23 ;  /* 0x0000001700147202 */ /* 0x000fc80000000f00 */
[----:B------:R-:W-:Y:S05]  /*37a0*/  RET.REL.NODEC R20 `(kst_many_series_one_param_f32) ;  /* 0xffffffc814147950 */ /* 0x000fea0003c3ffff */
.L_x_93:
[----:B------:R-:W-:-:S00]  /*37b0*/  BRA `(.L_x_93) ;  /* 0xfffffffc00fc7947 */ /* 0x000fc0000383ffff */
[----:B------:R-:W-:-:S00]  /*37c0*/  NOP ;  /* 0x0000000000007918 */ /* 0x000fc00000000000 */
        /* <DEDUP_REMOVED lines=11> */
.L_x_209:


//--------------------- .text.kst_batch_f32       --------------------------
	.section	.text.kst_batch_f32,"ax",@progbits
	.align	128
        .global         kst_batch_f32
        .type           kst_batch_f32,@function
        .size           kst_batch_f32,(.L_x_211 - kst_batch_f32)
        .other          kst_batch_f32,@"STO_CUDA_ENTRY STV_DEFAULT"
kst_batch_f32:
.text.kst_batch_f32:
[----:B------:R-:W-:Y:S01]  /*0000*/  LDC R1, c[0x0][0x37c] ;  /* 0x0000df00ff017b82 */ /* 0x000fe20000000800 */
[----:B------:R-:W0:Y:S07]  /*0010*/  S2R R3, SR_TID.X ;  /* 0x0000000000037919 */ /* 0x000e2e0000002100 */
[----:B------:R-:W0:Y:S01]  /*0020*/  S2UR UR4, SR_CTAID.X ;  /* 0x00000000000479c3 */ /* 0x000e220000002500 */
[----:B------:R-:W1:Y:S07]  /*0030*/  LDCU UR6, c[0x0][0x3d4] ;  /* 0x00007a80ff0677ac */ /* 0x000e6e0008000800 */
[----:B------:R-:W0:Y:S01]  /*0040*/  LDC R2, c[0x0][0x360] ;  /* 0x0000d800ff027b82 */ /* 0x000e220000000800 */
[----:B------:R-:W2:Y:S01]  /*0050*/  LDCU UR5, c[0x0][0x370] ;  /* 0x00006e00ff0577ac */ /* 0x000ea20008000800 */
[----:B0-----:R-:W-:-:S02]  /*0060*/  IMAD R3, R2, UR4, R3 ;  /* 0x0000000402037c24 */ /* 0x001fc4000f8e0203 */
[----:B--2---:R-:W-:-:S03]  /*0070*/  IMAD R2, R2, UR5, RZ ;  /* 0x0000000502027c24 */ /* 0x004fc6000f8e02ff */
[----:B-1----:R-:W-:-:S13]  /*0080*/  ISETP.GE.AND P0, PT, R3, UR6, PT ;  /* 0x0000000603007c0c */ /* 0x002fda000bf06270 */
[----:B------:R-:W-:Y:S05]  /*0090*/  @P0 EXIT ;  /* 0x000000000000094d */ /* 0x000fea0003800000 */
[----:B------:R-:W0:Y:S01]  /*00a0*/  LDCU UR6, c[0x0][0x3d8] ;  /* 0x00007b00ff0677ac */ /* 0x000e220008000800 */
[----:B------:R-:W0:Y:S01]  /*00b0*/  LDCU UR7, c[0x0][0x3d0] ;  /* 0x00007a00ff0777ac */ /* 0x000e220008000800 */
[----:B------:R-:W1:Y:S01]  /*00c0*/  LDCU.64 UR4, c[0x0][0x358] ;  /* 0x00006b00ff0477ac */ /* 0x000e620008000a00 */
[----:B0-----:R-:W-:-:S09]  /*00d0*/  UISETP.GE.AND UP0, UPT, UR6, UR7, UPT ;  /* 0x000000070600728c */ /* 0x001fd2000bf06270 */
[----:B-1----:R-:W-:Y:S05]  /*00e0*/  BRA.U !UP0, `(.L_x_94) ;  /* 0x0000000908ec7547 */ /* 0x002fea000b800000 */
.L_x_113:
[----:B0-----:R-:W0:Y:S01]  /*00f0*/  LDC.64 R14, c[0x0][0x3b0] ;  /* 0x0000ec00ff0e7b82 */ /* 0x001e220000000a00 */
[----:B-1----:R-:W1:Y:S07]  /*0100*/  LDCU UR6, c[0x0][0x3d8] ;  /* 0x00007b00ff0677ac */ /* 0x002e6e0008000800 */
[----:B--2---:R-:W2:Y:S08]  /*0110*/  LDC.64 R16, c[0x0][0x3b8] ;  /* 0x0000ee00ff107b82 */ /* 0x004eb00000000a00 */
[----:B---3--:R-:W3:Y:S08]  /*0120*/  LDC.64 R10, c[0x0][0x3a0] ;  /* 0x0000e800ff0a7b82 */ /* 0x008ef00000000a00 */
[----:B----4-:R-:W4:Y:S01]  /*0130*/  LDC.64 R18, c[0x0][0x3c0] ;  /* 0x0000f000ff127b82 */ /* 0x010f220000000a00 */
[----:B0-----:R-:W-:-:S06]  /*0140*/  IMAD.WIDE R14, R3, 0x4, R14 ;  /* 0x00000004030e7825 */ /* 0x001fcc00078e020e */
[----:B------:R-:W5:Y:S01]  /*0150*/  LDG.E.CONSTANT R15, desc[UR4][R14.64] ;  /* 0x000000040e0f7981 */ /* 0x000f62000c1e9900 */
[----:B------:R-:W0:Y:S01]  /*0160*/  LDC.64 R4, c[0x0][0x390] ;  /* 0x0000e400ff047b82 */ /* 0x000e220000000a00 */
[----:B--2---:R-:W-:-:S06]  /*0170*/  IMAD.WIDE R16, R3, 0x4, R16 ;  /* 0x0000000403107825 */ /* 0x004fcc00078e0210 */
[----:B------:R-:W2:Y:S01]  /*0180*/  LDG.E.CONSTANT R17, desc[UR4][R16.64] ;  /* 0x0000000410117981 */ /* 0x000ea2000c1e9900 */
[----:B------:R-:W1:Y:S08]  /*0190*/  LDC.64 R8, c[0x0][0x398] ;  /* 0x0000e600ff087b82 */ /* 0x000e700000000a00 */
[----:B------:R-:W1:Y:S08]  /*01a0*/  LDC.64 R6, c[0x0][0x388] ;  /* 0x0000e200ff067b82 */ /* 0x000e700000000a00 */
[----:B------:R-:W1:Y:S01]  /*01b0*/  LDC.64 R12, c[0x0][0x3a8] ;  /* 0x0000ea00ff0c7b82 */ /* 0x000e620000000a00 */
[----:B---3--:R-:W-:-:S04]  /*01c0*/  IMAD.WIDE R10, R3, 0x4, R10 ;  /* 0x00000004030a7825 */ /* 0x008fc800078e020a */
[C---:B----4-:R-:W-:Y:S02]  /*01d0*/  IMAD.WIDE R18, R3.reuse, 0x4, R18 ;  /* 0x0000000403127825 */ /* 0x050fe400078e0212 */
[----:B------:R-:W3:Y:S01]  /*01e0*/  LDG.E.CONSTANT R10, desc[UR4][R10.64] ;  /* 0x000000040a0a7981 */ /* 0x000ee2000c1e9900 */
[----:B------:R-:W4:Y:S01]  /*01f0*/  LDC.64 R20, c[0x0][0x3c8] ;  /* 0x0000f200ff147b82 */ /* 0x000f220000000a00 */
[C---:B0-----:R-:W-:Y:S02]  /*0200*/  IMAD.WIDE R4, R3.reuse, 0x4, R4 ;  /* 0x0000000403047825 */ /* 0x041fe400078e0204 */
[----:B------:R-:W3:Y:S02]  /*0210*/  LDG.E.CONSTANT R19, desc[UR4][R18.64] ;  /* 0x0000000412137981 */ /* 0x000ee4000c1e9900 */
[C---:B-1----:R-:W-:Y:S02]  /*0220*/  IMAD.WIDE R8, R3.reuse, 0x4, R8 ;  /* 0x0000000403087825 */ /* 0x042fe400078e0208 */
[----:B------:R0:W5:Y:S02]  /*0230*/  LDG.E.CONSTANT R0, desc[UR4][R4.64] ;  /* 0x0000000404007981 */ /* 0x000164000c1e9900 */
[----:B------:R-:W-:-:S02]  /*0240*/  IMAD.WIDE R6, R3, 0x4, R6 ;  /* 0x0000000403067825 */ /* 0x000fc400078e0206 */
[----:B------:R4:W2:Y:S04]  /*0250*/  LDG.E.CONSTANT R22, desc[UR4][R8.64] ;  /* 0x0000000408167981 */ /* 0x0008a8000c1e9900 */
[----:B------:R-:W2:Y:S01]  /*0260*/  LDG.E.CONSTANT R6, desc[UR4][R6.64] ;  /* 0x0000000406067981 */ /* 0x000ea2000c1e9900 */
[C---:B------:R-:W-:Y:S01]  /*0270*/  IMAD.WIDE R12, R3.reuse, 0x4, R12 ;  /* 0x00000004030c7825 */ /* 0x040fe200078e020c */
[----:B0-----:R-:W0:Y:S05]  /*0280*/  LDC.64 R4, c[0x0][0x3d0] ;  /* 0x0000f400ff047b82 */ /* 0x001e2a0000000a00 */
[----:B------:R-:W2:Y:S01]  /*0290*/  LDG.E.CONSTANT R13, desc[UR4][R12.64] ;  /* 0x000000040c0d7981 */ /* 0x000ea2000c1e9900 */
[----:B----4-:R-:W-:-:S06]  /*02a0*/  IMAD.WIDE R8, R3, 0x4, R20 ;  /* 0x0000000403087825 */ /* 0x010fcc00078e0214 */
[----:B------:R-:W4:Y:S01]  /*02b0*/  LDG.E.CONSTANT R8, desc[UR4][R8.64] ;  /* 0x0000000408087981 */ /* 0x000f22000c1e9900 */
[----:B------:R-:W-:Y:S01]  /*02c0*/  BSSY.RECONVERGENT B0, `(.L_x_95) ;  /* 0x0000053000007945 */ /* 0x000fe20003800200 */
[----:B---3--:R-:W-:Y:S02]  /*02d0*/  IADD3 R14, PT, PT, R10, UR6, R19 ;  /* 0x000000060a0e7c10 */ /* 0x008fe4000fffe013 */
[----:B-----5:R-:W-:Y:S02]  /*02e0*/  IADD3 R15, PT, PT, R0, UR6, R15 ;  /* 0x00000006000f7c10 */ /* 0x020fe4000fffe00f */
[----:B--2---:R-:W-:-:S04]  /*02f0*/  IADD3 R22, PT, PT, R22, UR6, R17 ;  /* 0x0000000616167c10 */ /* 0x004fc8000fffe011 */
[----:B------:R-:W-:Y:S02]  /*0300*/  VIMNMX3 R15, R22, R14, R15, !PT ;  /* 0x0000000e160f720f */ /* 0x000fe4000780010f */
[----:B------:R-:W-:-:S04]  /*0310*/  IADD3 R0, PT, PT, R6, UR6, R13 ;  /* 0x0000000606007c10 */ /* 0x000fc8000fffe00d */
[----:B------:R-:W-:-:S05]  /*0320*/  VIMNMX R0, PT, PT, R0, R15, !PT ;  /* 0x0000000f00007248 */ /* 0x000fca0007fe0100 */
[----:B------:R-:W-:-:S05]  /*0330*/  VIADD R7, R0, 0xffffffff ;  /* 0xffffffff00077836 */ /* 0x000fca0000000000 */
[----:B0-----:R-:W-:-:S04]  /*0340*/  VIMNMX R14, PT, PT, R7, R4, PT ;  /* 0x00000004070e7248 */ /* 0x001fc80003fe0100 */
[----:B------:R-:W-:Y:S01]  /*0350*/  ISETP.GE.AND P1, PT, R14, 0x1, PT ;  /* 0x000000010e00780c */ /* 0x000fe20003f26270 */
[----:B------:R-:W-:Y:S02]  /*0360*/  IMAD R0, R3, R4, RZ ;  /* 0x0000000403007224 */ /* 0x000fe400078e02ff */
[----:B------:R-:W-:Y:S01]  /*0370*/  IMAD.IADD R3, R2, 0x1, R3 ;  /* 0x0000000102037824 */ /* 0x000fe200078e0203 */
[----:B----4-:R-:W-:-:S04]  /*0380*/  IADD3 R15, PT, PT, R8, -0x1, R7 ;  /* 0xffffffff080f7810 */ /* 0x010fc80007ffe007 */
[----:B------:R-:W-:Y:S02]  /*0390*/  ISETP.GE.AND P0, PT, R3, R5, PT ;  /* 0x000000050300720c */ /* 0x000fe40003f06270 */
[----:B------:R-:W-:-:S03]  /*03a0*/  SHF.R.S32.HI R5, RZ, 0x1f, R0 ;  /* 0x0000001fff057819 */ /* 0x000fc60000011400 */
[----:B------:R-:W-:Y:S08]  /*03b0*/  @!P1 BRA `(.L_x_96) ;  /* 0x00000004000c9947 */ /* 0x000ff00003800000 */
[C---:B------:R-:W-:Y:S01]  /*03c0*/  ISETP.GE.U32.AND P2, PT, R14.reuse, 0x8, PT ;  /* 0x000000080e00780c */ /* 0x040fe20003f46070 */
[----:B------:R-:W-:Y:S01]  /*03d0*/  BSSY.RECONVERGENT B1, `(.L_x_97) ;  /* 0x0000018000017945 */ /* 0x000fe20003800200 */
[----:B------:R-:W-:Y:S01]  /*03e0*/  LOP3.LUT R16, R14, 0x7, RZ, 0xc0, !PT ;  /* 0x000000070e107812 */ /* 0x000fe200078ec0ff */
[----:B------:R-:W-:-:S03]  /*03f0*/  IMAD.MOV.U32 R9, RZ, RZ, RZ ;  /* 0x000000ffff097224 */ /* 0x000fc600078e00ff */
[----:B------:R-:W-:-:S07]  /*0400*/  ISETP.NE.AND P1, PT, R16, RZ, PT ;  /* 0x000000ff1000720c */ /* 0x000fce0003f25270 */
[----:B------:R-:W-:Y:S06]  /*0410*/  @!P2 BRA `(.L_x_98) ;  /* 0x00000000004ca947 */ /* 0x000fec0003800000 */
[----:B------:R-:W0:Y:S01]  /*0420*/  LDC.64 R12, c[0x0][0x3e0] ;  /* 0x0000f800ff0c7b82 */ /* 0x000e220000000a00 */
[----:B------:R-:W-:Y:S01]  /*0430*/  HFMA2 R8, -RZ, RZ, 0, 0 ;  /* 0x00000000ff087431 */ /* 0x000fe200000001ff */
[----:B------:R-:W-:Y:S01]  /*0440*/  LOP3.LUT R9, R14, 0x7ffffff8, RZ, 0xc0, !PT ;  /* 0x7ffffff80e097812 */ /* 0x000fe200078ec0ff */
[----:B------:R-:W-:-:S07]  /*0450*/  IMAD.MOV.U32 R11, RZ, RZ, 0x7fc00000 ;  /* 0x7fc00000ff0b7424 */ /* 0x000fce00078e00ff */
.L_x_99:
[----:B-1----:R-:W-:Y:S01]  /*0460*/  IADD3 R7, P2, PT, R0, R8, RZ ;  /* 0x0000000800077210 */ /* 0x002fe20007f5e0ff */
[----:B------:R-:W-:-:S04]  /*0470*/  VIADD R8, R8, 0x8 ;  /* 0x0000000808087836 */ /* 0x000fc80000000000 */
[----:B------:R-:W-:Y:S01]  /*0480*/  IMAD.X R10, RZ, RZ, R5, P2 ;  /* 0x000000ffff0a7224 */ /* 0x000fe200010e0605 */
[----:B0-----:R-:W-:-:S04]  /*0490*/  LEA R6, P2, R7, R12, 0x2 ;  /* 0x0000000c07067211 */ /* 0x001fc800078410ff */
[----:B------:R-:W-:Y:S02]  /*04a0*/  LEA.HI.X R7, R7, R13, R10, 0x2, P2 ;  /* 0x0000000d07077211 */ /* 0x000fe400010f140a */
[----:B------:R-:W-:-:S03]  /*04b0*/  ISETP.NE.AND P2, PT, R8, R9, PT ;  /* 0x000000090800720c */ /* 0x000fc60003f45270 */
[----:B------:R1:W-:Y:S04]  /*04c0*/  STG.E desc[UR4][R6.64], R11 ;  /* 0x0000000b06007986 */ /* 0x0003e8000c101904 */
[----:B------:R1:W-:Y:S04]  /*04d0*/  STG.E desc[UR4][R6.64+0x4], R11 ;  /* 0x0000040b06007986 */ /* 0x0003e8000c101904 */
[----:B------:R1:W-:Y:S04]  /*04e0*/  STG.E desc[UR4][R6.64+0x8], R11 ;  /* 0x0000080b06007986 */ /* 0x0003e8000c101904 */
[----:B------:R1:W-:Y:S04]  /*04f0*/  STG.E desc[UR4][R6.64+0xc], R11 ;  /* 0x00000c0b06007986 */ /* 0x0003e8000c101904 */
[----:B------:R1:W-:Y:S04]  /*0500*/  STG.E desc[UR4][R6.64+0x10], R11 ;  /* 0x0000100b06007986 */ /* 0x0003e8000c101904 */
[----:B------:R1:W-:Y:S04]  /*0510*/  STG.E desc[UR4][R6.64+0x14], R11 ;  /* 0x0000140b06007986 */ /* 0x0003e8000c101904 */
[----:B------:R1:W-:Y:S04]  /*0520*/  STG.E desc[UR4][R6.64+0x18], R11 ;  /* 0x0000180b06007986 */ /* 0x0003e8000c101904 */
[----:B------:R1:W-:Y:S01]  /*0530*/  STG.E desc[UR4][R6.64+0x1c], R11 ;  /* 0x00001c0b06007986 */ /* 0x0003e2000c101904 */
[----:B------:R-:W-:Y:S05]  /*0540*/  @P2 BRA `(.L_x_99) ;  /* 0xfffffffc00c42947 */ /* 0x000fea000383ffff */
.L_x_98:
[----:B------:R-:W-:Y:S05]  /*0550*/  BSYNC.RECONVERGENT B1 ;  /* 0x0000000000017941 */ /* 0x000fea0003800200 */
.L_x_97:
[----:B------:R-:W-:Y:S05]  /*0560*/  @!P1 BRA `(.L_x_96) ;  /* 0x0000000000a09947 */ /* 0x000fea0003800000 */
[----:B------:R-:W-:Y:S01]  /*0570*/  ISETP.GE.U32.AND P2, PT, R16, 0x4, PT ;  /* 0x000000041000780c */ /* 0x000fe20003f46070 */
[----:B------:R-:W-:Y:S01]  /*0580*/  BSSY.RECONVERGENT B1, `(.L_x_100) ;  /* 0x000000f000017945 */ /* 0x000fe20003800200 */
[----:B------:R-:W-:-:S04]  /*0590*/  LOP3.LUT R10, R14, 0x3, RZ, 0xc0, !PT ;  /* 0x000000030e0a7812 */ /* 0x000fc800078ec0ff */
[----:B------:R-:W-:-:S07]  /*05a0*/  ISETP.NE.AND P1, PT, R10, RZ, PT ;  /* 0x000000ff0a00720c */ /* 0x000fce0003f25270 */
[----:B------:R-:W-:Y:S06]  /*05b0*/  @!P2 BRA `(.L_x_101) ;  /* 0x00000000002ca947 */ /* 0x000fec0003800000 */
[----:B------:R-:W0:Y:S01]  /*05c0*/  LDCU.64 UR6, c[0x0][0x3e0] ;  /* 0x00007c00ff0677ac */ /* 0x000e220008000a00 */
[----:B-1----:R-:W-:Y:S01]  /*05d0*/  IADD3 R7, P2, PT, R0, R9, RZ ;  /* 0x0000000900077210 */ /* 0x002fe20007f5e0ff */
[----:B------:R-:W-:Y:S02]  /*05e0*/  IMAD.MOV.U32 R11, RZ, RZ, 0x7fc00000 ;  /* 0x7fc00000ff0b7424 */ /* 0x000fe400078e00ff */
[----:B------:R-:W-:Y:S01]  /*05f0*/  VIADD R9, R9, 0x4 ;  /* 0x0000000409097836 */ /* 0x000fe20000000000 */
[----:B------:R-:W-:Y:S02]  /*0600*/  IADD3.X R8, PT, PT, RZ, R5, RZ, P2, !PT ;  /* 0x00000005ff087210 */ /* 0x000fe400017fe4ff */
[----:B0-----:R-:W-:-:S04]  /*0610*/  LEA R6, P2, R7, UR6, 0x2 ;  /* 0x0000000607067c11 */ /* 0x001fc8000f8410ff */
[----:B------:R-:W-:-:S05]  /*0620*/  LEA.HI.X R7, R7, UR7, R8, 0x2, P2 ;  /* 0x0000000707077c11 */ /* 0x000fca00090f1408 */
[----:B------:R0:W-:Y:S04]  /*0630*/  STG.E desc[UR4][R6.64], R11 ;  /* 0x0000000b06007986 */ /* 0x0001e8000c101904 */
[----:B------:R0:W-:Y:S04]  /*0640*/  STG.E desc[UR4][R6.64+0x4], R11 ;  /* 0x0000040b06007986 */ /* 0x0001e8000c101904 */
[----:B------:R0:W-:Y:S04]  /*0650*/  STG.E desc[UR4][R6.64+0x8], R11 ;  /* 0x0000080b06007986 */ /* 0x0001e8000c101904 */
[----:B------:R0:W-:Y:S02]  /*0660*/  STG.E desc[UR4][R6.64+0xc], R11 ;  /* 0x00000c0b06007986 */ /* 0x0001e4000c101904 */
.L_x_101:
[----:B------:R-:W-:Y:S05]  /*0670*/  BSYNC.RECONVERGENT B1 ;  /* 0x0000000000017941 */ /* 0x000fea0003800200 */
.L_x_100:
[----:B------:R-:W-:Y:S05]  /*0680*/  @!P1 BRA `(.L_x_96) ;  /* 0x0000000000589947 */ /* 0x000fea0003800000 */
[----:B01----:R-:W-:Y:S01]  /*0690*/  LOP3.LUT R6, R14, 0x1, RZ, 0xc0, !PT ;  /* 0x000000010e067812 */ /* 0x003fe200078ec0ff */
[----:B------:R-:W-:Y:S01]  /*06a0*/  BSSY.RECONVERGENT B1, `(.L_x_102) ;  /* 0x000000e000017945 */ /* 0x000fe20003800200 */
[----:B------:R-:W-:Y:S02]  /*06b0*/  ISETP.NE.AND P2, PT, R10, 0x1, PT ;  /* 0x000000010a00780c */ /* 0x000fe40003f45270 */
[----:B------:R-:W-:-:S13]  /*06c0*/  ISETP.NE.U32.AND P1, PT, R6, 0x1, PT ;  /* 0x000000010600780c */ /* 0x000fda0003f25070 */
[----:B------:R-:W0:Y:S01]  /*06d0*/  @!P1 LDC.64 R12, c[0x0][0x3e0] ;  /* 0x0000f800ff0c9b82 */ /* 0x000e220000000a00 */
[----:B------:R-:W-:Y:S05]  /*06e0*/  @!P2 BRA `(.L_x_103) ;  /* 0x000000000024a947 */ /* 0x000fea0003800000 */
[----:B------:R-:W1:Y:S01]  /*06f0*/  LDCU.64 UR6, c[0x0][0x3e0] ;  /* 0x00007c00ff0677ac */ /* 0x000e620008000a00 */
[----:B------:R-:W-:Y:S01]  /*0700*/  IADD3 R7, P2, PT, R0, R9, RZ ;  /* 0x0000000900077210 */ /* 0x000fe20007f5e0ff */
[----:B------:R-:W-:Y:S01]  /*0710*/  VIADD R9, R9, 0x2 ;  /* 0x0000000209097836 */ /* 0x000fe20000000000 */
[----:B------:R-:W-:-:S03]  /*0720*/  MOV R11, 0x7fc00000 ;  /* 0x7fc00000000b7802 */ /* 0x000fc60000000f00 */
[----:B------:R-:W-:Y:S01]  /*0730*/  IMAD.X R8, RZ, RZ, R5, P2 ;  /* 0x000000ffff087224 */ /* 0x000fe200010e0605 */
[----:B-1----:R-:W-:-:S04]  /*0740*/  LEA R6, P2, R7, UR6, 0x2 ;  /* 0x0000000607067c11 */ /* 0x002fc8000f8410ff */
[----:B------:R-:W-:-:S05]  /*0750*/  LEA.HI.X R7, R7, UR7, R8, 0x2, P2 ;  /* 0x0000000707077c11 */ /* 0x000fca00090f1408 */
[----:B------:R1:W-:Y:S04]  /*0760*/  STG.E desc[UR4][R6.64], R11 ;  /* 0x0000000b06007986 */ /* 0x0003e8000c101904 */
[----:B------:R1:W-:Y:S02]  /*0770*/  STG.E desc[UR4][R6.64+0x4], R11 ;  /* 0x0000040b06007986 */ /* 0x0003e4000c101904 */
.L_x_103:
[----:B------:R-:W-:Y:S05]  /*0780*/  BSYNC.RECONVERGENT B1 ;  /* 0x0000000000017941 */ /* 0x000fea0003800200 */
.L_x_102:
[----:B------:R-:W-:-:S05]  /*0790*/  @!P1 IADD3 R9, P2, PT, R0, R9, RZ ;  /* 0x0000000900099210 */ /* 0x000fca0007f5e0ff */
[----:B------:R-:W-:Y:S01]  /*07a0*/  @!P1 IMAD.X R8, RZ, RZ, R5, P2 ;  /* 0x000000ffff089224 */ /* 0x000fe200010e0605 */
[----:B01----:R-:W-:-:S04]  /*07b0*/  @!P1 LEA R6, P2, R9, R12, 0x2 ;  /* 0x0000000c09069211 */ /* 0x003fc800078410ff */
[----:B------:R-:W-:Y:S01]  /*07c0*/  @!P1 LEA.HI.X R7, R9, R13, R8, 0x2, P2 ;  /* 0x0000000d09079211 */ /* 0x000fe200010f1408 */
[----:B------:R-:W-:-:S05]  /*07d0*/  @!P1 IMAD.MOV.U32 R9, RZ, RZ, 0x7fc00000 ;  /* 0x7fc00000ff099424 */ /* 0x000fca00078e00ff */
[----:B------:R2:W-:Y:S03]  /*07e0*/  @!P1 STG.E desc[UR4][R6.64], R9 ;  /* 0x0000000906009986 */ /* 0x0005e6000c101904 */
.L_x_96:
[----:B------:R-:W-:Y:S05]  /*07f0*/  BSYNC.RECONVERGENT B0 ;  /* 0x0000000000007941 */ /* 0x000fea0003800200 */
.L_x_95:
[----:B------:R-:W-:Y:S01]  /*0800*/  VIMNMX R15, PT, PT, R15, R4, PT ;  /* 0x000000040f0f7248 */ /* 0x000fe20003fe0100 */
[----:B------:R-:W-:Y:S03]  /*0810*/  BSSY.RECONVERGENT B0, `(.L_x_104) ;  /* 0x0000046000007945 */ /* 0x000fe60003800200 */
[----:B------:R-:W-:-:S13]  /*0820*/  ISETP.GE.AND P1, PT, R15, 0x1, PT ;  /* 0x000000010f00780c */ /* 0x000fda0003f26270 */
[----:B------:R-:W-:Y:S05]  /*0830*/  @!P1 BRA `(.L_x_105) ;  /* 0x00000004000c9947 */ /* 0x000fea0003800000 */
[C---:B------:R-:W-:Y:S01]  /*0840*/  ISETP.GE.U32.AND P2, PT, R15.reuse, 0x8, PT ;  /* 0x000000080f00780c */ /* 0x040fe20003f46070 */
[----:B------:R-:W-:Y:S01]  /*0850*/  BSSY.RECONVERGENT B1, `(.L_x_106) ;  /* 0x0000018000017945 */ /* 0x000fe20003800200 */
[----:B------:R-:W-:Y:S01]  /*0860*/  LOP3.LUT R12, R15, 0x7, RZ, 0xc0, !PT ;  /* 0x000000070f0c7812 */ /* 0x000fe200078ec0ff */
[----:B--2---:R-:W-:-:S03]  /*0870*/  HFMA2 R9, -RZ, RZ, 0, 0 ;  /* 0x00000000ff097431 */ /* 0x004fc600000001ff */
[----:B------:R-:W-:-:S07]  /*0880*/  ISETP.NE.AND P1, PT, R12, RZ, PT ;  /* 0x000000ff0c00720c */ /* 0x000fce0003f25270 */
[----:B------:R-:W-:Y:S06]  /*0890*/  @!P2 BRA `(.L_x_107) ;  /* 0x00000000004ca947 */ /* 0x000fec0003800000 */
[----:B01----:R-:W0:Y:S01]  /*08a0*/  LDC.64 R10, c[0x0][0x3e8] ;  /* 0x0000fa00ff0a7b82 */ /* 0x003e220000000a00 */
[----:B------:R-:W-:Y:S01]  /*08b0*/  LOP3.LUT R9, R15, 0x7ffffff8, RZ, 0xc0, !PT ;  /* 0x7ffffff80f097812 */ /* 0x000fe200078ec0ff */
[----:B------:R-:W-:Y:S02]  /*08c0*/  IMAD.MOV.U32 R4, RZ, RZ, RZ ;  /* 0x000000ffff047224 */ /* 0x000fe400078e00ff */
[----:B------:R-:W-:-:S07]  /*08d0*/  IMAD.MOV.U32 R13, RZ, RZ, 0x7fc00000 ;  /* 0x7fc00000ff0d7424 */ /* 0x000fce00078e00ff */
.L_x_108:
[----:B--2---:R-:W-:Y:S02]  /*08e0*/  IADD3 R7, P2, PT, R0, R4, RZ ;  /* 0x0000000400077210 */ /* 0x004fe40007f5e0ff */
[----:B------:R-:W-:-:S03]  /*08f0*/  IADD3 R4, PT, PT, R4, 0x8, RZ ;  /* 0x0000000804047810 */ /* 0x000fc60007ffe0ff */
        /* <DEDUP_REMOVED lines=13> */
.L_x_107:
[----:B------:R-:W-:Y:S05]  /*09d0*/  BSYNC.RECONVERGENT B1 ;  /* 0x0000000000017941 */ /* 0x000fea0003800200 */
.L_x_106:
[----:B------:R-:W-:Y:S05]  /*09e0*/  @!P1 BRA `(.L_x_105) ;  /* 0x0000000000a09947 */ /* 0x000fea0003800000 */
[----:B------:R-:W-:Y:S01]  /*09f0*/  ISETP.GE.U32.AND P2, PT, R12, 0x4, PT ;  /* 0x000000040c00780c */ /* 0x000fe20003f46070 */
[----:B------:R-:W-:Y:S01]  /*0a00*/  BSSY.RECONVERGENT B1, `(.L_x_109) ;  /* 0x000000f000017945 */ /* 0x000fe20003800200 */
[----:B------:R-:W-:-:S04]  /*0a10*/  LOP3.LUT R8, R15, 0x3, RZ, 0xc0, !PT ;  /* 0x000000030f087812 */ /* 0x000fc800078ec0ff */
[----:B------:R-:W-:-:S07]  /*0a20*/  ISETP.NE.AND P1, PT, R8, RZ, PT ;  /* 0x000000ff0800720c */ /* 0x000fce0003f25270 */
[----:B------:R-:W-:Y:S06]  /*0a30*/  @!P2 BRA `(.L_x_110) ;  /* 0x00000000002ca947 */ /* 0x000fec0003800000 */
[----:B------:R-:W3:Y:S01]  /*0a40*/  LDCU.64 UR6, c[0x0][0x3e8] ;  /* 0x00007d00ff0677ac */ /* 0x000ee20008000a00 */
[----:B------:R-:W-:Y:S01]  /*0a50*/  IADD3 R4, P2, PT, R0, R9, RZ ;  /* 0x0000000900047210 */ /* 0x000fe20007f5e0ff */
[----:B01----:R-:W-:Y:S02]  /*0a60*/  IMAD.MOV.U32 R11, RZ, RZ, 0x7fc00000 ;  /* 0x7fc00000ff0b7424 */ /* 0x003fe400078e00ff */
[----:B------:R-:W-:Y:S02]  /*0a70*/  VIADD R9, R9, 0x4 ;  /* 0x0000000409097836 */ /* 0x000fe40000000000 */
[----:B--2---:R-:W-:Y:S01]  /*0a80*/  IMAD.X R7, RZ, RZ, R5, P2 ;  /* 0x000000ffff077224 */ /* 0x004fe200010e0605 */
[----:B---3--:R-:W-:-:S04]  /*0a90*/  LEA R6, P2, R4, UR6, 0x2 ;  /* 0x0000000604067c11 */ /* 0x008fc8000f8410ff */
[----:B------:R-:W-:-:S05]  /*0aa0*/  LEA.HI.X R7, R4, UR7, R7, 0x2, P2 ;  /* 0x0000000704077c11 */ /* 0x000fca00090f1407 */
[----:B------:R3:W-:Y:S04]  /*0ab0*/  STG.E desc[UR4][R6.64], R11 ;  /* 0x0000000b06007986 */ /* 0x0007e8000c101904 */
[----:B------:R3:W-:Y:S04]  /*0ac0*/  STG.E desc[UR4][R6.64+0x4], R11 ;  /* 0x0000040b06007986 */ /* 0x0007e8000c101904 */
[----:B------:R3:W-:Y:S04]  /*0ad0*/  STG.E desc[UR4][R6.64+0x8], R11 ;  /* 0x0000080b06007986 */ /* 0x0007e8000c101904 */
[----:B------:R3:W-:Y:S02]  /*0ae0*/  STG.E desc[UR4][R6.64+0xc], R11 ;  /* 0x00000c0b06007986 */ /* 0x0007e4000c101904 */
.L_x_110:
[----:B------:R-:W-:Y:S05]  /*0af0*/  BSYNC.RECONVERGENT B1 ;  /* 0x0000000000017941 */ /* 0x000fea0003800200 */
.L_x_109:
[----:B------:R-:W-:Y:S05]  /*0b00*/  @!P1 BRA `(.L_x_105) ;  /* 0x0000000000589947 */ /* 0x000fea0003800000 */
[----:B------:R-:W-:Y:S01]  /*0b10*/  LOP3.LUT R4, R15, 0x1, RZ, 0xc0, !PT ;  /* 0x000000010f047812 */ /* 0x000fe200078ec0ff */
[----:B------:R-:W-:Y:S01]  /*0b20*/  BSSY.RECONVERGENT B1, `(.L_x_111) ;  /* 0x000000e000017945 */ /* 0x000fe20003800200 */
[----:B------:R-:W-:Y:S02]  /*0b30*/  ISETP.NE.AND P2, PT, R8, 0x1, PT ;  /* 0x000000010800780c */ /* 0x000fe40003f45270 */
[----:B------:R-:W-:-:S13]  /*0b40*/  ISETP.NE.U32.AND P1, PT, R4, 0x1, PT ;  /* 0x000000010400780c */ /* 0x000fda0003f25070 */
[----:B--2---:R-:W2:Y:S01]  /*0b50*/  @!P1 LDC.64 R12, c[0x0][0x3e8] ;  /* 0x0000fa00ff0c9b82 */ /* 0x004ea20000000a00 */
[----:B------:R-:W-:Y:S05]  /*0b60*/  @!P2 BRA `(.L_x_112) ;  /* 0x000000000024a947 */ /* 0x000fea0003800000 */
[----:B------:R-:W4:Y:S01]  /*0b70*/  LDCU.64 UR6, c[0x0][0x3e8] ;  /* 0x00007d00ff0677ac */ /* 0x000f220008000a00 */
[----:B------:R-:W-:Y:S01]  /*0b80*/  IADD3 R4, P2, PT, R0, R9, RZ ;  /* 0x0000000900047210 */ /* 0x000fe20007f5e0ff */
[----:B01-3--:R-:W-:Y:S02]  /*0b90*/  IMAD.MOV.U32 R11, RZ, RZ, 0x7fc00000 ;  /* 0x7fc00000ff0b7424 */ /* 0x00bfe400078e00ff */
[----:B------:R-:W-:Y:S01]  /*0ba0*/  VIADD R9, R9, 0x2 ;  /* 0x0000000209097836 */ /* 0x000fe20000000000 */
[----:B------:R-:W-:Y:S02]  /*0bb0*/  IADD3.X R7, PT, PT, RZ, R5, RZ, P2, !PT ;  /* 0x00000005ff077210 */ /* 0x000fe400017fe4ff */
[----:B----4-:R-:W-:-:S04]  /*0bc0*/  LEA R6, P2, R4, UR6, 0x2 ;  /* 0x0000000604067c11 */ /* 0x010fc8000f8410ff */
[----:B------:R-:W-:-:S05]  /*0bd0*/  LEA.HI.X R7, R4, UR7, R7, 0x2, P2 ;  /* 0x0000000704077c11 */ /* 0x000fca00090f1407 */
[----:B------:R4:W-:Y:S04]  /*0be0*/  STG.E desc[UR4][R6.64], R11 ;  /* 0x0000000b06007986 */ /* 0x0009e8000c101904 */
[----:B------:R4:W-:Y:S02]  /*0bf0*/  STG.E desc[UR4][R6.64+0x4], R11 ;  /* 0x0000040b06007986 */ /* 0x0009e4000c101904 */
.L_x_112:
[----:B------:R-:W-:Y:S05]  /*0c00*/  BSYNC.RECONVERGENT B1 ;  /* 0x0000000000017941 */ /* 0x000fea0003800200 */
.L_x_111:
[----:B------:R-:W-:Y:S02]  /*0c10*/  @!P1 IADD3 R0, P2, PT, R0, R9, RZ ;  /* 0x0000000900009210 */ /* 0x000fe40007f5e0ff */
[----:B01-34-:R-:W-:-:S03]  /*0c20*/  @!P1 MOV R7, 0x7fc00000 ;  /* 0x7fc0000000079802 */ /* 0x01bfc60000000f00 */
[----:B------:R-:W-:Y:S01]  /*0c30*/  @!P1 IMAD.X R5, RZ, RZ, R5, P2 ;  /* 0x000000ffff059224 */ /* 0x000fe200010e0605 */
[----:B--2---:R-:W-:-:S04]  /*0c40*/  @!P1 LEA R4, P2, R0, R12, 0x2 ;  /* 0x0000000c00049211 */ /* 0x004fc800078410ff */
[----:B------:R-:W-:-:S05]  /*0c50*/  @!P1 LEA.HI.X R5, R0, R13, R5, 0x2, P2 ;  /* 0x0000000d00059211 */ /* 0x000fca00010f1405 */
[----:B------:R4:W-:Y:S04]  /*0c60*/  @!P1 STG.E desc[UR4][R4.64], R7 ;  /* 0x0000000704009986 */ /* 0x0009e8000c101904 */
.L_x_105:
[----:B------:R-:W-:Y:S05]  /*0c70*/  BSYNC.RECONVERGENT B0 ;  /* 0x0000000000007941 */ /* 0x000fea0003800200 */
.L_x_104:
[----:B------:R-:W-:Y:S05]  /*0c80*/  @!P0 BRA `(.L_x_113) ;  /* 0xfffffff400188947 */ /* 0x000fea000383ffff */
[----:B------:R-:W-:Y:S05]  /*0c90*/  EXIT ;  /* 0x000000000000794d */ /* 0x000fea0003800000 */
.L_x_94:
[----:B0-----:R-:W0:Y:S08]  /*0ca0*/  LDC.64 R10, c[0x0][0x388] ;  /* 0x0000e200ff0a7b82 */ /* 0x001e300000000a00 */
[----:B------:R-:W1:Y:S08]  /*0cb0*/  LDC.64 R12, c[0x0][0x390] ;  /* 0x0000e400ff0c7b82 */ /* 0x000e700000000a00 */
[----:B------:R-:W2:Y:S08]  /*0cc0*/  LDC.64 R14, c[0x0][0x398] ;  /* 0x0000e600ff0e7b82 */ /* 0x000eb00000000a00 */
[----:B------:R-:W3:Y:S01]  /*0cd0*/  LDC.64 R16, c[0x0][0x3a0] ;  /* 0x0000e800ff107b82 */ /* 0x000ee20000000a00 */
[----:B0-----:R-:W-:-:S05]  /*0ce0*/  IMAD.WIDE R10, R3, 0x4, R10 ;  /* 0x00000004030a7825 */ /* 0x001fca00078e020a */
[----:B------:R-:W4:Y:S02]  /*0cf0*/  LDG.E.CONSTANT R4, desc[UR4][R10.64] ;  /* 0x000000040a047981 */ /* 0x000f24000c1e9900 */
[----:B------:R-:W0:Y:S01]  /*0d00*/  LDC.64 R18, c[0x0][0x3a8] ;  /* 0x0000ea00ff127b82 */ /* 0x000e220000000a00 */
[----:B-1----:R-:W-:-:S05]  /*0d10*/  IMAD.WIDE R12, R3, 0x4, R12 ;  /* 0x00000004030c7825 */ /* 0x002fca00078e020c */
[----:B-----5:R1:W5:Y:S02]  /*0d20*/  LDG.E.CONSTANT R5, desc[UR4][R12.64] ;  /* 0x000000040c057981 */ /* 0x020364000c1e9900 */
[----:B------:R-:W1:Y:S01]  /*0d30*/  LDC.64 R20, c[0x0][0x3b0] ;  /* 0x0000ec00ff147b82 */ /* 0x000e620000000a00 */
[----:B--2---:R-:W-:-:S05]  /*0d40*/  IMAD.WIDE R14, R3, 0x4, R14 ;  /* 0x00000004030e7825 */ /* 0x004fca00078e020e */
[----:B------:R2:W5:Y:S02]  /*0d50*/  LDG.E.CONSTANT R6, desc[UR4][R14.64] ;  /* 0x000000040e067981 */ /* 0x000564000c1e9900 */
[----:B------:R-:W2:Y:S01]  /*0d60*/  LDC.64 R22, c[0x0][0x3b8] ;  /* 0x0000ee00ff167b82 */ /* 0x000ea20000000a00 */
[----:B---3--:R-:W-:-:S05]  /*0d70*/  IMAD.WIDE R16, R3, 0x4, R16 ;  /* 0x0000000403107825 */ /* 0x008fca00078e0210 */
[----:B------:R3:W5:Y:S02]  /*0d80*/  LDG.E.CONSTANT R7, desc[UR4][R16.64] ;  /* 0x0000000410077981 */ /* 0x000764000c1e9900 */
[----:B------:R-:W3:Y:S08]  /*0d90*/  LDC.64 R24, c[0x0][0x3c0] ;  /* 0x0000f000ff187b82 */ /* 0x000ef00000000a00 */
[----:B------:R-:W3:Y:S01]  /*0da0*/  LDC.64 R8, c[0x0][0x3c8] ;  /* 0x0000f200ff087b82 */ /* 0x000ee20000000a00 */
[----:B0-----:R-:W-:-:S04]  /*0db0*/  IMAD.WIDE R18, R3, 0x4, R18 ;  /* 0x0000000403127825 */ /* 0x001fc800078e0212 */
[----:B-1----:R-:W-:-:S04]  /*0dc0*/  IMAD.WIDE R20, R3, 0x4, R20 ;  /* 0x0000000403147825 */ /* 0x002fc800078e0214 */
[----:B--2---:R-:W-:-:S05]  /*0dd0*/  IMAD.WIDE R22, R3, 0x4, R22 ;  /* 0x0000000403167825 */ /* 0x004fca00078e0216 */
[----:B------:R0:W5:Y:S01]  /*0de0*/  LDG.E.CONSTANT R11, desc[UR4][R22.64] ;  /* 0x00000004160b7981 */ /* 0x000162000c1e9900 */
[----:B---3--:R-:W-:-:S05]  /*0df0*/  IMAD.WIDE R24, R3, 0x4, R24 ;  /* 0x0000000403187825 */ /* 0x008fca00078e0218 */
[----:B------:R0:W5:Y:S01]  /*0e00*/  LDG.E.CONSTANT R10, desc[UR4][R24.64] ;  /* 0x00000004180a7981 */ /* 0x000162000c1e9900 */
[----:B------:R-:W-:-:S03]  /*0e10*/  IMAD.WIDE R26, R3, 0x4, R8 ;  /* 0x00000004031a7825 */ /* 0x000fc600078e0208 */
[----:B------:R0:W5:Y:S04]  /*0e20*/  LDG.E.CONSTANT R9, desc[UR4][R18.64] ;  /* 0x0000000412097981 */ /* 0x000168000c1e9900 */
[----:B------:R0:W5:Y:S04]  /*0e30*/  LDG.E.CONSTANT R8, desc[UR4][R20.64] ;  /* 0x0000000414087981 */ /* 0x000168000c1e9900 */
[----:B------:R0:W5:Y:S01]  /*0e40*/  LDG.E.CONSTANT R12, desc[UR4][R26.64] ;  /* 0x000000041a0c7981 */ /* 0x000162000c1e9900 */
[----:B------:R-:W-:Y:S01]  /*0e50*/  BSSY.RECONVERGENT B0, `(.L_x_114) ;  /* 0x0000012000007945 */ /* 0x000fe20003800200 */
[----:B------:R-:W-:Y:S01]  /*0e60*/  IMAD.MOV.U32 R13, RZ, RZ, RZ ;  /* 0x000000ffff0d7224 */ /* 0x000fe200078e00ff */
[----:B----4-:R-:W-:-:S13]  /*0e70*/  ISETP.GE.AND P0, PT, R4, 0x1, PT ;  /* 0x000000010400780c */ /* 0x010fda0003f06270 */
[----:B0-----:R-:W-:Y:S05]  /*0e80*/  @!P0 BRA `(.L_x_115) ;  /* 0x0000000000388947 */ /* 0x001fea0003800000 */
[----:B------:R-:W-:Y:S01]  /*0e90*/  I2FP.F32.U32 R14, R4 ;  /* 0x00000004000e7245 */ /* 0x000fe20000201000 */
[----:B------:R-:W-:Y:S04]  /*0ea0*/  BSSY.RECONVERGENT B1, `(.L_x_115) ;  /* 0x000000c000017945 */ /* 0x000fe80003800200 */
[----:B------:R-:W-:-:S05]  /*0eb0*/  VIADD R0, R14, 0x1800000 ;  /* 0x018000000e007836 */ /* 0x000fca0000000000 */
[----:B------:R-:W-:-:S04]  /*0ec0*/  LOP3.LUT R0, R0, 0x7f800000, RZ, 0xc0, !PT ;  /* 0x7f80000000007812 */ /* 0x000fc800078ec0ff */
[----:B------:R-:W-:-:S13]  /*0ed0*/  ISETP.GT.U32.AND P0, PT, R0, 0x1ffffff, PT ;  /* 0x01ffffff0000780c */ /* 0x000fda0003f04070 */
[----:B------:R-:W-:Y:S05]  /*0ee0*/  @P0 BRA `(.L_x_116) ;  /* 0x00000000000c0947 */ /* 0x000fea0003800000 */
[----:B------:R-:W-:-:S07]  /*0ef0*/  MOV R18, 0xf10 ;  /* 0x00000f1000127802 */ /* 0x000fce0000000f00 */
[----:B-----5:R-:W-:Y:S05]  /*0f00*/  CALL.REL.NOINC `($__internal_2_$__cuda_sm20_rcp_rn_f32_slowpath) ;  /* 0x0000002400107944 */ /* 0x020fea0003c00000 */
[----:B------:R-:W-:Y:S05]  /*0f10*/  BRA `(.L_x_117) ;  /* 0x0000000000107947 */ /* 0x000fea0003800000 */
.L_x_116:
[----:B------:R-:W0:Y:S02]  /*0f20*/  MUFU.RCP R13, R14 ;  /* 0x0000000e000d7308 */ /* 0x000e240000001000 */
[----:B0-----:R-:W-:-:S04]  /*0f30*/  FFMA R0, R14, R13, -1 ;  /* 0xbf8000000e007423 */ /* 0x001fc8000000000d */
[----:B------:R-:W-:-:S04]  /*0f40*/  FADD.FTZ R0, -R0, -RZ ;  /* 0x800000ff00007221 */ /* 0x000fc80000010100 */
[----:B------:R-:W-:-:S07]  /*0f50*/  FFMA R13, R13, R0, R13 ;  /* 0x000000000d0d7223 */ /* 0x000fce000000000d */
.L_x_117:
[----:B------:R-:W-:Y:S05]  /*0f60*/  BSYNC.RECONVERGENT B1 ;  /* 0x0000000000017941 */ /* 0x000fea0003800200 */
.L_x_115:
[----:B------:R-:W-:Y:S05]  /*0f70*/  BSYNC.RECONVERGENT B0 ;  /* 0x0000000000007941 */ /* 0x000fea0003800200 */
.L_x_114:
[----:B-----5:R-:W-:Y:S01]  /*0f80*/  ISETP.GE.AND P0, PT, R5, 0x1, PT ;  /* 0x000000010500780c */ /* 0x020fe20003f06270 */
[----:B------:R-:W-:Y:S01]  /*0f90*/  BSSY.RECONVERGENT B2, `(.L_x_118) ;  /* 0x0000014000027945 */ /* 0x000fe20003800200 */
[----:B------:R-:W-:-:S11]  /*0fa0*/  IMAD.MOV.U32 R14, RZ, RZ, RZ ;  /* 0x000000ffff0e7224 */ /* 0x000fd600078e00ff */
[----:B------:R-:W-:Y:S05]  /*0fb0*/  @!P0 BRA `(.L_x_119) ;  /* 0x0000000000448947 */ /* 0x000fea0003800000 */
[----:B------:R-:W-:Y:S01]  /*0fc0*/  I2FP.F32.U32 R25, R5 ;  /* 0x0000000500197245 */ /* 0x000fe20000201000 */
[----:B------:R-:W-:Y:S01]  /*0fd0*/  UMOV UR6, 0x40000000 ;  /* 0x4000000000067882 */ /* 0x000fe20000000000 */
[----:B------:R-:W-:Y:S01]  /*0fe0*/  BSSY.RECONVERGENT B3, `(.L_x_119) ;  /* 0x000000e000037945 */ /* 0x000fe20003800200 */
        /* <DEDUP_REMOVED lines=11> */
[----:B------:R-:W-:Y:S05]  /*10a0*/  CALL.REL.NOINC `($__internal_3_$__cuda_sm3x_div_rn_noftz_f32_slowpath) ;  /* 0x0000002400847944 */ /* 0x000fea0003c00000 */
[----:B------:R-:W-:-:S07]  /*10b0*/  IMAD.MOV.U32 R14, RZ, RZ, R26 ;  /* 0x000000ffff0e7224 */ /* 0x000fce00078e001a */
.L_x_120:
[----:B------:R-:W-:Y:S05]  /*10c0*/  BSYNC.RECONVERGENT B3 ;  /* 0x0000000000037941 */ /* 0x000fea0003800200 */
.L_x_119:
[----:B------:R-:W-:Y:S05]  /*10d0*/  BSYNC.RECONVERGENT B2 ;  /* 0x0000000000027941 */ /* 0x000fea0003800200 */
.L_x_118:
[----:B------:R-:W-:Y:S01]  /*10e0*/  ISETP.GE.AND P0, PT, R6, 0x1, PT ;  /* 0x000000010600780c */ /* 0x000fe20003f06270 */
        /* <DEDUP_REMOVED lines=19> */
.L_x_123:
[----:B------:R-:W-:Y:S05]  /*1220*/  BSYNC.RECONVERGENT B3 ;  /* 0x0000000000037941 */ /* 0x000fea0003800200 */
.L_x_122:
[----:B------:R-:W-:Y:S05]  /*1230*/  BSYNC.RECONVERGENT B2 ;  /* 0x0000000000027941 */ /* 0x000fea0003800200 */
.L_x_121:
        /* <DEDUP_REMOVED lines=20> */
.L_x_126:
[----:B------:R-:W-:Y:S05]  /*1380*/  BSYNC.RECONVERGENT B3 ;  /* 0x0000000000037941 */ /* 0x000fea0003800200 */
.L_x_125:
[----:B------:R-:W-:Y:S05]  /*1390*/  BSYNC.RECONVERGENT B2 ;  /* 0x0000000000027941 */ /* 0x000fea0003800200 */
.L_x_124:
[----:B------:R-:W0:Y:S01]  /*13a0*/  LDCU UR6, c[0x0][0x3d8] ;  /* 0x00007b00ff0677ac */ /* 0x000e220008000800 */
[----:B------:R-:W1:Y:S01]  /*13b0*/  LDC R0, c[0x0][0x3d0] ;  /* 0x0000f400ff007b82 */ /* 0x000e620000000800 */
[----:B------:R-:W-:Y:S07]  /*13c0*/  BSSY.RECONVERGENT B0, `(.L_x_127) ;  /* 0x000005c000007945 */ /* 0x000fee0003800200 */
[----:B------:R-:W2:Y:S01]  /*13d0*/  LDC.64 R20, c[0x0][0x3e0] ;  /* 0x0000f800ff147b82 */ /* 0x000ea20000000a00 */
[----:B0-----:R-:W-:Y:S01]  /*13e0*/  VIADD R18, R10, UR6 ;  /* 0x000000060a127c36 */ /* 0x001fe20008000000 */
[----:B------:R-:W-:Y:S01]  /*13f0*/  IADD3 R17, PT, PT, R11, UR6, RZ ;  /* 0x000000060b117c10 */ /* 0x000fe2000fffe0ff */
[----:B------:R-:W-:-:S02]  /*1400*/  VIADD R28, R8, UR6 ;  /* 0x00000006081c7c36 */ /* 0x000fc40008000000 */
[----:B------:R-:W-:Y:S02]  /*1410*/  IMAD.IADD R19, R7, 0x1, R18 ;  /* 0x0000000107137824 */ /* 0x000fe400078e0212 */
[----:B-1----:R-:W-:-:S03]  /*1420*/  IMAD R25, R3, R0, RZ ;  /* 0x0000000003197224 */ /* 0x002fc600078e02ff */
[----:B------:R-:W-:Y:S01]  /*1430*/  VIADDMNMX R22, R17, R6, R19, !PT ;  /* 0x0000000611167246 */ /* 0x000fe20007800113 */
[----:B------:R-:W-:Y:S01]  /*1440*/  VIADD R19, R9, UR6 ;  /* 0x0000000609137c36 */ /* 0x000fe20008000000 */
[----:B------:R-:W-:Y:S02]  /*1450*/  SHF.R.S32.HI R24, RZ, 0x1f, R25 ;  /* 0x0000001fff187819 */ /* 0x000fe40000011419 */
[----:B------:R-:W-:Y:S01]  /*1460*/  VIADDMNMX R22, R28, R5, R22, !PT ;  /* 0x000000051c167246 */ /* 0x000fe20007800116 */
[----:B--2---:R-:W-:-:S03]  /*1470*/  IMAD.WIDE R20, R25, 0x4, R20 ;  /* 0x0000000419147825 */ /* 0x004fc600078e0214 */
[----:B------:R-:W-:-:S04]  /*1480*/  VIADDMNMX R22, R19, R4, R22, !PT ;  /* 0x0000000413167246 */ /* 0x000fc80007800116 */
[----:B------:R-:W-:-:S04]  /*1490*/  IADD3 R29, PT, PT, R22, -0x1, RZ ;  /* 0xffffffff161d7810 */ /* 0x000fc80007ffe0ff */
[----:B------:R-:W-:-:S04]  /*14a0*/  VIMNMX R32, PT, PT, R29, R0, PT ;  /* 0x000000001d207248 */ /* 0x000fc80003fe0100 */
[----:B------:R-:W-:-:S13]  /*14b0*/  ISETP.GT.AND P0, PT, R32, RZ, PT ;  /* 0x000000ff2000720c */ /* 0x000fda0003f04270 */
[----:B------:R-:W-:Y:S05]  /*14c0*/  @!P0 BRA `(.L_x_128) ;  /* 0x00000004002c8947 */ /* 0x000fea0003800000 */
[----:B------:R-:W-:Y:S01]  /*14d0*/  ISETP.GE.U32.AND P0, PT, R32, 0x10, PT ;  /* 0x000000102000780c */ /* 0x000fe20003f06070 */
[----:B------:R-:W-:Y:S01]  /*14e0*/  BSSY.RECONVERGENT B1, `(.L_x_129) ;  /* 0x0000021000017945 */ /* 0x000fe20003800200 */
[----:B------:R-:W-:-:S11]  /*14f0*/  IMAD.MOV.U32 R27, RZ, RZ, RZ ;  /* 0x000000ffff1b7224 */ /* 0x000fd600078e00ff */
[----:B------:R-:W-:Y:S05]  /*1500*/  @!P0 BRA `(.L_x_130) ;  /* 0x0000000000788947 */ /* 0x000fea0003800000 */
[----:B------:R-:W-:Y:S01]  /*1510*/  IADD3 R30, P0, PT, R20, 0x20, RZ ;  /* 0x00000020141e7810 */ /* 0x000fe20007f1e0ff */
[----:B------:R-:W-:Y:S01]  /*1520*/  BSSY.RECONVERGENT B2, `(.L_x_130) ;  /* 0x000001c000027945 */ /* 0x000fe20003800200 */
[----:B------:R-:W-:Y:S01]  /*1530*/  LOP3.LUT R27, R32, 0x7ffffff0, RZ, 0xc0, !PT ;  /* 0x7ffffff0201b7812 */ /* 0x000fe200078ec0ff */
[----:B------:R-:W-:Y:S02]  /*1540*/  IMAD.MOV.U32 R33, RZ, RZ, 0x7fc00000 ;  /* 0x7fc00000ff217424 */ /* 0x000fe400078e00ff */
[----:B------:R-:W-:Y:S01]  /*1550*/  IMAD.X R31, RZ, RZ, R21, P0 ;  /* 0x000000ffff1f7224 */ /* 0x000fe200000e0615 */
[----:B------:R-:W-:-:S07]  /*1560*/  IADD3 R26, PT, PT, -R27, RZ, RZ ;  /* 0x000000ff1b1a7210 */ /* 0x000fce0007ffe1ff */
.L_x_131:
[----:B0-----:R-:W-:Y:S02]  /*1570*/  IMAD.MOV.U32 R22, RZ, RZ, R30 ;  /* 0x000000ffff167224 */ /* 0x001fe400078e001e */
[----:B------:R-:W-:Y:S02]  /*1580*/  IMAD.MOV.U32 R23, RZ, RZ, R31 ;  /* 0x000000ffff177224 */ /* 0x000fe400078e001f */
[----:B------:R-:W-:Y:S01]  /*1590*/  VIADD R26, R26, 0x10 ;  /* 0x000000101a1a7836 */ /* 0x000fe20000000000 */
[----:B------:R-:W-:Y:S02]  /*15a0*/  IADD3 R30, P1, PT, R22, 0x40, RZ ;  /* 0x00000040161e7810 */ /* 0x000fe40007f3e0ff */
[----:B------:R0:W-:Y:S02]  /*15b0*/  STG.E desc[UR4][R22.64+-0x20], R33 ;  /* 0xffffe02116007986 */ /* 0x0001e4000c101904 */
[----:B------:R-:W-:Y:S02]  /*15c0*/  ISETP.NE.AND P0, PT, R26, RZ, PT ;  /* 0x000000ff1a00720c */ /* 0x000fe40003f05270 */
[----:B------:R0:W-:Y:S01]  /*15d0*/  STG.E desc[UR4][R22.64+-0x1c], R33 ;  /* 0xffffe42116007986 */ /* 0x0001e2000c101904 */
[----:B------:R-:W-:-:S03]  /*15e0*/  IADD3.X R31, PT, PT, RZ, R23, RZ, P1, !PT ;  /* 0x00000017ff1f7210 */ /* 0x000fc60000ffe4ff */
[----:B------:R0:W-:Y:S04]  /*15f0*/  STG.E desc[UR4][R22.64+-0x18], R33 ;  /* 0xffffe82116007986 */ /* 0x0001e8000c101904 */
        /* <DEDUP_REMOVED lines=14> */
[----:B------:R-:W-:Y:S05]  /*16e0*/  BSYNC.RECONVERGENT B2 ;  /* 0x0000000000027941 */ /* 0x000fea0003800200 */
.L_x_130:
[----:B------:R-:W-:Y:S05]  /*16f0*/  BSYNC.RECONVERGENT B1 ;  /* 0x0000000000017941 */ /* 0x000fea0003800200 */
.L_x_129:
[----:B------:R-:W-:-:S13]  /*1700*/  LOP3.LUT P0, RZ, R32, 0xf, RZ, 0xc0, !PT ;  /* 0x0000000f20ff7812 */ /* 0x000fda000780c0ff */
[----:B------:R-:W-:Y:S05]  /*1710*/  @!P0 BRA `(.L_x_128) ;  /* 0x0000000000988947 */ /* 0x000fea0003800000 */
[C---:B0-----:R-:W-:Y:S01]  /*1720*/  LOP3.LUT R22, R32.reuse, 0xf, RZ, 0xc0, !PT ;  /* 0x0000000f20167812 */ /* 0x041fe200078ec0ff */
[----:B------:R-:W-:Y:S01]  /*1730*/  BSSY.RECONVERGENT B1, `(.L_x_132) ;  /* 0x000000f000017945 */ /* 0x000fe20003800200 */
[----:B------:R-:W-:Y:S02]  /*1740*/  LOP3.LUT P1, RZ, R32, 0x7, RZ, 0xc0, !PT ;  /* 0x0000000720ff7812 */ /* 0x000fe4000782c0ff */
[----:B------:R-:W-:-:S13]  /*1750*/  ISETP.GE.U32.AND P0, PT, R22, 0x8, PT ;  /* 0x000000081600780c */ /* 0x000fda0003f06070 */
[----:B------:R-:W-:Y:S05]  /*1760*/  @!P0 BRA `(.L_x_133) ;  /* 0x00000000002c8947 */ /* 0x000fea0003800000 */
[----:B------:R-:W-:Y:S02]  /*1770*/  IMAD.MOV.U32 R31, RZ, RZ, 0x7fc00000 ;  /* 0x7fc00000ff1f7424 */ /* 0x000fe400078e00ff */
[----:B------:R-:W-:-:S04]  /*1780*/  IMAD.WIDE.U32 R22, R27, 0x4, R20 ;  /* 0x000000041b167825 */ /* 0x000fc800078e0014 */
[----:B------:R-:W-:Y:S01]  /*1790*/  VIADD R27, R27, 0x8 ;  /* 0x000000081b1b7836 */ /* 0x000fe20000000000 */
[----:B------:R0:W-:Y:S04]  /*17a0*/  STG.E desc[UR4][R22.64], R31 ;  /* 0x0000001f16007986 */ /* 0x0001e8000c101904 */
[----:B------:R0:W-:Y:S04]  /*17b0*/  STG.E desc[UR4][R22.64+0x4], R31 ;  /* 0x0000041f16007986 */ /* 0x0001e8000c101904 */
[----:B------:R0:W-:Y:S04]  /*17c0*/  STG.E desc[UR4][R22.64+0x8], R31 ;  /* 0x0000081f16007986 */ /* 0x0001e8000c101904 */
[----:B------:R0:W-:Y:S04]  /*17d0*/  STG.E desc[UR4][R22.64+0xc], R31 ;  /* 0x00000c1f16007986 */ /* 0x0001e8000c101904 */
[----:B------:R0:W-:Y:S04]  /*17e0*/  STG.E desc[UR4][R22.64+0x10], R31 ;  /* 0x0000101f16007986 */ /* 0x0001e8000c101904 */
[----:B------:R0:W-:Y:S04]  /*17f0*/  STG.E desc[UR4][R22.64+0x14], R31 ;  /* 0x0000141f16007986 */ /* 0x0001e8000c101904 */
[----:B------:R0:W-:Y:S04]  /*1800*/  STG.E desc[UR4][R22.64+0x18], R31 ;  /* 0x0000181f16007986 */ /* 0x0001e8000c101904 */
[----:B------:R0:W-:Y:S02]  /*1810*/  STG.E desc[UR4][R22.64+0x1c], R31 ;  /* 0x00001c1f16007986 */ /* 0x0001e4000c101904 */
.L_x_133:
[----:B------:R-:W-:Y:S05]  /*1820*/  BSYNC.RECONVERGENT B1 ;  /* 0x0000000000017941 */ /* 0x000fea0003800200 */
.L_x_132:
[----:B------:R-:W-:Y:S05]  /*1830*/  @!P1 BRA `(.L_x_128) ;  /* 0x0000000000509947 */ /* 0x000fea0003800000 */
[C---:B0-----:R-:W-:Y:S02]  /*1840*/  LOP3.LUT R22, R32.reuse, 0x7, RZ, 0xc0, !PT ;  /* 0x0000000720167812 */ /* 0x041fe400078ec0ff */
[----:B------:R-:W-:Y:S02]  /*1850*/  LOP3.LUT R32, R32, 0x3, RZ, 0xc0, !PT ;  /* 0x0000000320207812 */ /* 0x000fe400078ec0ff */
[----:B------:R-:W-:Y:S02]  /*1860*/  ISETP.GE.U32.AND P0, PT, R22, 0x4, PT ;  /* 0x000000041600780c */ /* 0x000fe40003f06070 */
[----:B------:R-:W-:-:S11]  /*1870*/  ISETP.NE.AND P1, PT, R32, RZ, PT ;  /* 0x000000ff2000720c */ /* 0x000fd60003f25270 */
[----:B------:R-:W-:Y:S02]  /*1880*/  @P0 IMAD.MOV.U32 R31, RZ, RZ, 0x7fc00000 ;  /* 0x7fc00000ff1f0424 */ /* 0x000fe400078e00ff */
[C---:B------:R-:W-:Y:S01]  /*1890*/  @P0 IMAD.WIDE.U32 R22, R27.reuse, 0x4, R20 ;  /* 0x000000041b160825 */ /* 0x040fe200078e0014 */
[----:B------:R-:W-:-:S04]  /*18a0*/  @P0 IADD3 R27, PT, PT, R27, 0x4, RZ ;  /* 0x000000041b1b0810 */ /* 0x000fc80007ffe0ff */
[----:B------:R1:W-:Y:S04]  /*18b0*/  @P0 STG.E desc[UR4][R22.64], R31 ;  /* 0x0000001f16000986 */ /* 0x0003e8000c101904 */
[----:B------:R1:W-:Y:S04]  /*18c0*/  @P0 STG.E desc[UR4][R22.64+0x4], R31 ;  /* 0x0000041f16000986 */ /* 0x0003e8000c101904 */
[----:B------:R1:W-:Y:S04]  /*18d0*/  @P0 STG.E desc[UR4][R22.64+0x8], R31 ;  /* 0x0000081f16000986 */ /* 0x0003e8000c101904 */
[----:B------:R1:W-:Y:S01]  /*18e0*/  @P0 STG.E desc[UR4][R22.64+0xc], R31 ;  /* 0x00000c1f16000986 */ /* 0x0003e2000c101904 */
[----:B------:R-:W-:Y:S05]  /*18f0*/  @!P1 BRA `(.L_x_128) ;  /* 0x0000000000209947 */ /* 0x000fea0003800000 */
[----:B-1----:R-:W-:Y:S01]  /*1900*/  IMAD.WIDE.U32 R22, R27, 0x4, R20 ;  /* 0x000000041b167825 */ /* 0x002fe200078e0014 */
[----:B------:R-:W-:-:S03]  /*1910*/  ISETP.NE.AND P0, PT, R32, 0x1, PT ;  /* 0x000000012000780c */ /* 0x000fc60003f05270 */
[----:B------:R-:W-:-:S05]  /*1920*/  IMAD.MOV.U32 R27, RZ, RZ, 0x7fc00000 ;  /* 0x7fc00000ff1b7424 */ /* 0x000fca00078e00ff */
[----:B------:R2:W-:Y:S05]  /*1930*/  STG.E desc[UR4][R22.64], R27 ;  /* 0x0000001b16007986 */ /* 0x0005ea000c101904 */
[----:B------:R-:W-:Y:S05]  /*1940*/  @!P0 BRA `(.L_x_128) ;  /* 0x00000000000c8947 */ /* 0x000fea0003800000 */
[----:B------:R-:W-:Y:S01]  /*1950*/  ISETP.NE.AND P0, PT, R32, 0x2, PT ;  /* 0x000000022000780c */ /* 0x000fe20003f05270 */
[----:B------:R3:W-:-:S12]  /*1960*/  STG.E desc[UR4][R22.64+0x4], R27 ;  /* 0x0000041b16007986 */ /* 0x0007d8000c101904 */
[----:B------:R3:W-:Y:S02]  /*1970*/  @P0 STG.E desc[UR4][R22.64+0x8], R27 ;  /* 0x0000081b16000986 */ /* 0x0007e4000c101904 */
.L_x_128:
[----:B------:R-:W-:Y:S05]  /*1980*/  BSYNC.RECONVERGENT B0 ;  /* 0x0000000000007941 */ /* 0x000fea0003800200 */
.L_x_127:
[----:B------:R-:W4:Y:S01]  /*1990*/  LDCU.64 UR6, c[0x0][0x3e8] ;  /* 0x00007d00ff0677ac */ /* 0x000f220008000a00 */
[----:B0123--:R-:W-:Y:S01]  /*19a0*/  IADD3 R23, PT, PT, R12, -0x1, R29 ;  /* 0xffffffff0c177810 */ /* 0x00ffe20007ffe01d */
[----:B------:R-:W-:Y:S03]  /*19b0*/  BSSY.RECONVERGENT B0, `(.L_x_134) ;  /* 0x000004d000007945 */ /* 0x000fe60003800200 */
[----:B------:R-:W-:-:S04]  /*19c0*/  VIMNMX R0, PT, PT, R23, R0, PT ;  /* 0x0000000017007248 */ /* 0x000fc80003fe0100 */
[----:B------:R-:W-:Y:S02]  /*19d0*/  ISETP.GT.AND P0, PT, R0, RZ, PT ;  /* 0x000000ff0000720c */ /* 0x000fe40003f04270 */
[----:B----4-:R-:W-:-:S04]  /*19e0*/  LEA R22, P1, R25, UR6, 0x2 ;  /* 0x0000000619167c11 */ /* 0x010fc8000f8210ff */
[----:B------:R-:W-:-:S07]  /*19f0*/  LEA.HI.X R23, R25, UR7, R24, 0x2, P1 ;  /* 0x0000000719177c11 */ /* 0x000fce00088f1418 */
[----:B------:R-:W-:Y:S05]  /*1a00*/  @!P0 BRA `(.L_x_135) ;  /* 0x00000004001c8947 */ /* 0x000fea0003800000 */
[----:B------:R-:W-:Y:S01]  /*1a10*/  ISETP.GE.U32.AND P0, PT, R0, 0x10, PT ;  /* 0x000000100000780c */ /* 0x000fe20003f06070 */
[----:B------:R-:W-:Y:S01]  /*1a20*/  BSSY.RECONVERGENT B1, `(.L_x_136) ;  /* 0x000001d000017945 */ /* 0x000fe20003800200 */
[----:B------:R-:W-:-:S11]  /*1a30*/  IMAD.MOV.U32 R27, RZ, RZ, RZ ;  /* 0x000000ffff1b7224 */ /* 0x000fd600078e00ff */
[----:B------:R-:W-:Y:S05]  /*1a40*/  @!P0 BRA `(.L_x_137) ;  /* 0x0000000000688947 */ /* 0x000fea0003800000 */
[----:B------:R-:W-:Y:S01]  /*1a50*/  BSSY.RECONVERGENT B2, `(.L_x_138) ;  /* 0x0000018000027945 */ /* 0x000fe20003800200 */
[----:B------:R-:W-:Y:S01]  /*1a60*/  IMAD.MOV.U32 R27, RZ, RZ, RZ ;  /* 0x000000ffff1b7224 */ /* 0x000fe200078e00ff */
[----:B------:R-:W-:Y:S02]  /*1a70*/  LOP3.LUT R26, R0, 0x7ffffff0, RZ, 0xc0, !PT ;  /* 0x7ffffff0001a7812 */ /* 0x000fe400078ec0ff */
[----:B------:R-:W-:-:S07]  /*1a80*/  MOV R31, 0x7fc00000 ;  /* 0x7fc00000001f7802 */ /* 0x000fce0000000f00 */
.L_x_139:
[----:B0-----:R-:W-:-:S04]  /*1a90*/  IMAD.WIDE.U32 R24, R27, 0x4, R22 ;  /* 0x000000041b187825 */ /* 0x001fc800078e0016 */
[----:B------:R-:W-:Y:S01]  /*1aa0*/  VIADD R27, R27, 0x10 ;  /* 0x000000101b1b7836 */ /* 0x000fe20000000000 */
[----:B------:R0:W-:Y:S04]  /*1ab0*/  STG.E desc[UR4][R24.64], R31 ;  /* 0x0000001f18007986 */ /* 0x0001e8000c101904 */
[----:B------:R0:W-:Y:S01]  /*1ac0*/  STG.E desc[UR4][R24.64+0x4], R31 ;  /* 0x0000041f18007986 */ /* 0x0001e2000c101904 */
        /* <DEDUP_REMOVED lines=17> */
.L_x_138:
[----:B------:R-:W-:-:S07]  /*1be0*/  IMAD.MOV.U32 R27, RZ, RZ, R26 ;  /* 0x000000ffff1b7224 */ /* 0x000fce00078e001a */
.L_x_137:
[----:B------:R-:W-:Y:S05]  /*1bf0*/  BSYNC.RECONVERGENT B1 ;  /* 0x0000000000017941 */ /* 0x000fea0003800200 */
.L_x_136:
        /* <DEDUP_REMOVED lines=8> */
[C---:B------:R-:W-:Y:S01]  /*1c80*/  IMAD.WIDE.U32 R24, R27.reuse, 0x4, R22 ;  /* 0x000000041b187825 */ /* 0x040fe200078e0016 */
[----:B------:R-:W-:-:S04]  /*1c90*/  IADD3 R27, PT, PT, R27, 0x8, RZ ;  /* 0x000000081b1b7810 */ /* 0x000fc80007ffe0ff */
        /* <DEDUP_REMOVED lines=8> */
.L_x_141:
[----:B------:R-:W-:Y:S05]  /*1d20*/  BSYNC.RECONVERGENT B1 ;  /* 0x0000000000017941 */ /* 0x000fea0003800200 */
.L_x_140:
[----:B------:R-:W-:Y:S05]  /*1d30*/  @!P1 BRA `(.L_x_135) ;  /* 0x0000000000509947 */ /* 0x000fea0003800000 */
[C---:B0-----:R-:W-:Y:S02]  /*1d40*/  LOP3.LUT R24, R0.reuse, 0x7, RZ, 0xc0, !PT ;  /* 0x0000000700187812 */ /* 0x041fe400078ec0ff */
[----:B------:R-:W-:Y:S02]  /*1d50*/  LOP3.LUT R0, R0, 0x3, RZ, 0xc0, !PT ;  /* 0x0000000300007812 */ /* 0x000fe400078ec0ff */
[----:B------:R-:W-:Y:S02]  /*1d60*/  ISETP.GE.U32.AND P0, PT, R24, 0x4, PT ;  /* 0x000000041800780c */ /* 0x000fe40003f06070 */
[----:B------:R-:W-:-:S11]  /*1d70*/  ISETP.NE.AND P1, PT, R0, RZ, PT ;  /* 0x000000ff0000720c */ /* 0x000fd60003f25270 */
[----:B------:R-:W-:Y:S02]  /*1d80*/  @P0 IMAD.MOV.U32 R31, RZ, RZ, 0x7fc00000 ;  /* 0x7fc00000ff1f0424 */ /* 0x000fe400078e00ff */
[----:B------:R-:W-:-:S04]  /*1d90*/  @P0 IMAD.WIDE.U32 R24, R27, 0x4, R22 ;  /* 0x000000041b180825 */ /* 0x000fc800078e0016 */
[----:B------:R-:W-:Y:S01]  /*1da0*/  @P0 VIADD R27, R27, 0x4 ;  /* 0x000000041b1b0836 */ /* 0x000fe20000000000 */
        /* <DEDUP_REMOVED lines=13> */
.L_x_135:
[----:B------:R-:W-:Y:S05]  /*1e80*/  BSYNC.RECONVERGENT B0 ;  /* 0x0000000000007941 */ /* 0x000fea0003800200 */
.L_x_134:
[----:B------:R-:W4:Y:S01]  /*1e90*/  LDCU UR6, c[0x0][0x3d8] ;  /* 0x00007b00ff0677ac */ /* 0x000f220008000800 */
[----:B------:R-:W-:Y:S01]  /*1ea0*/  HFMA2 R34, -RZ, RZ, 0, 0 ;  /* 0x00000000ff227431 */ /* 0x000fe200000001ff */
[----:B01----:R-:W-:Y:S02]  /*1eb0*/  CS2R R30, SRZ ;  /* 0x00000000001e7805 */ /* 0x003fe4000001ff00 */
[----:B------:R-:W-:Y:S01]  /*1ec0*/  CS2R R32, SRZ ;  /* 0x0000000000207805 */ /* 0x000fe2000001ff00 */
[----:B----4-:R-:W-:-:S07]  /*1ed0*/  IMAD.U32 R35, RZ, RZ, UR6 ;  /* 0x00000006ff237e24 */ /* 0x010fce000f8e00ff */
.L_x_191:
[----:B0-23--:R-:W0:Y:S02]  /*1ee0*/  LDC.64 R24, c[0x0][0x380] ;  /* 0x0000e000ff187b82 */ /* 0x00de240000000a00 */
[----:B0-----:R-:W-:-:S05]  /*1ef0*/  IMAD.WIDE R26, R35, 0x4, R24 ;  /* 0x00000004231a7825 */ /* 0x001fca00078e0218 */
[----:B-----5:R0:W5:Y:S01]  /*1f00*/  LDG.E.CONSTANT R0, desc[UR4][R26.64] ;  /* 0x000000041a007981 */ /* 0x020162000c1e9900 */
[----:B------:R-:W-:Y:S01]  /*1f10*/  ISETP.GE.AND P0, PT, R35, R19, PT ;  /* 0x000000132300720c */ /* 0x000fe20003f06270 */
[----:B------:R-:W-:-:S12]  /*1f20*/  BSSY.RECONVERGENT B2, `(.L_x_142) ;  /* 0x0000042000027945 */ /* 0x000fd80003800200 */
[----:B0-----:R-:W-:Y:S05]  /*1f30*/  @!P0 BRA `(.L_x_143) ;  /* 0x0000000400008947 */ /* 0x001fea0003800000 */
[----:B------:R-:W-:-:S04]  /*1f40*/  IMAD.IADD R27, R35, 0x1, -R9 ;  /* 0x00000001231b7824 */ /* 0x000fc800078e0a09 */
        /* <DEDUP_REMOVED lines=20> */
[----:B------:R-:W-:Y:S05]  /*2090*/  CALL.REL.NOINC `($__internal_3_$__cuda_sm3x_div_rn_noftz_f32_slowpath) ;  /* 0x0000001400887944 */ /* 0x000fea0003c00000 */
[----:B------:R-:W-:-:S07]  /*20a0*/  IMAD.MOV.U32 R24, RZ, RZ, R26 ;  /* 0x000000ffff187224 */ /* 0x000fce00078e001a */
.L_x_147:
[----:B------:R-:W-:Y:S05]  /*20b0*/  BSYNC.RECONVERGENT B4 ;  /* 0x0000000000047941 */ /* 0x000fea0003800200 */
.L_x_146:
[----:B------:R-:W-:-:S04]  /*20c0*/  FADD R24, R24, -1 ;  /* 0xbf80000018187421 */ /* 0x000fc80000000000 */
[----:B------:R-:W-:-:S07]  /*20d0*/  FMUL R37, R24, 100 ;  /* 0x42c8000018257820 */ /* 0x000fce0000400000 */
.L_x_145:
[----:B------:R-:W-:Y:S05]  /*20e0*/  BSYNC.RECONVERGENT B3 ;  /* 0x0000000000037941 */ /* 0x000fea0003800200 */
.L_x_144:
[----:B------:R-:W-:-:S05]  /*20f0*/  IMAD.IADD R24, R4, 0x1, R19 ;  /* 0x0000000104187824 */ /* 0x000fca00078e0213 */
[----:B------:R-:W-:-:S13]  /*2100*/  ISETP.GE.AND P0, PT, R35, R24, PT ;  /* 0x000000182300720c */ /* 0x000fda0003f06270 */
[----:B------:R-:W-:Y:S05]  /*2110*/  @!P0 BRA `(.L_x_148) ;  /* 0x0000000000848947 */ /* 0x000fea0003800000 */
[----:B------:R-:W0:Y:S01]  /*2120*/  LDC.64 R24, c[0x0][0x380] ;  /* 0x0000e000ff187b82 */ /* 0x000e220000000a00 */
[----:B------:R-:W-:Y:S02]  /*2130*/  IADD3 R27, PT, PT, R35, -R9, -R4 ;  /* 0x80000009231b7210 */ /* 0x000fe40007ffe804 */
[----:B------:R-:W-:-:S03]  /*2140*/  IADD3 R39, PT, PT, -R4, R35, RZ ;  /* 0x0000002304277210 */ /* 0x000fc60007ffe1ff */
[----:B0-----:R-:W-:-:S04]  /*2150*/  IMAD.WIDE R26, R27, 0x4, R24 ;  /* 0x000000041b1a7825 */ /* 0x001fc800078e0218 */
[----:B------:R-:W-:Y:S02]  /*2160*/  IMAD.WIDE R24, R39, 0x4, R24 ;  /* 0x0000000427187825 */ /* 0x000fe400078e0218 */
[----:B------:R-:W2:Y:S04]  /*2170*/  LDG.E.CONSTANT R39, desc[UR4][R26.64] ;  /* 0x000000041a277981 */ /* 0x000ea8000c1e9900 */
        /* <DEDUP_REMOVED lines=17> */
[----:B------:R-:W-:-:S07]  /*2290*/  MOV R27, 0x22b0 ;  /* 0x000022b0001b7802 */ /* 0x000fce0000000f00 */
[----:B------:R-:W-:Y:S05]  /*22a0*/  CALL.REL.NOINC `($__internal_3_$__cuda_sm3x_div_rn_noftz_f32_slowpath) ;  /* 0x0000001400047944 */ /* 0x000fea0003c00000 */
[----:B------:R-:W-:-:S07]  /*22b0*/  IMAD.MOV.U32 R25, RZ, RZ, R26 ;  /* 0x000000ffff197224 */ /* 0x000fce00078e001a */
.L_x_152:
[----:B------:R-:W-:Y:S05]  /*22c0*/  BSYNC.RECONVERGENT B4 ;  /* 0x0000000000047941 */ /* 0x000fea0003800200 */
.L_x_151:
[----:B------:R-:W-:-:S04]  /*22d0*/  FADD R25, R25, -1 ;  /* 0xbf80000019197421 */ /* 0x000fc80000000000 */
[----:B------:R-:W-:-:S07]  /*22e0*/  FMUL R36, R25, 100 ;  /* 0x42c8000019247820 */ /* 0x000fce0000400000 */
.L_x_150:
[----:B------:R-:W-:Y:S05]  /*22f0*/  BSYNC.RECONVERGENT B3 ;  /* 0x0000000000037941 */ /* 0x000fea0003800200 */
.L_x_149:
[----:B------:R-:W-:-:S04]  /*2300*/  FADD R37, -R36, R37 ;  /* 0x0000002524257221 */ /* 0x000fc80000000100 */
[----:B------:R-:W-:Y:S01]  /*2310*/  FADD R34, R34, R37 ;  /* 0x0000002522227221 */ /* 0x000fe20000000000 */
[----:B------:R-:W-:Y:S06]  /*2320*/  BRA `(.L_x_143) ;  /* 0x0000000000047947 */ /* 0x000fec0003800000 */
.L_x_148:
[----:B------:R-:W-:-:S07]  /*2330*/  FADD R34, R34, R37 ;  /* 0x0000002522227221 */ /* 0x000fce0000000000 */
.L_x_143:
[----:B------:R-:W-:Y:S05]  /*2340*/  BSYNC.RECONVERGENT B2 ;  /* 0x0000000000027941 */ /* 0x000fea0003800200 */
.L_x_142:
[----:B------:R-:W-:Y:S01]  /*2350*/  ISETP.GE.AND P0, PT, R35, R28, PT ;  /* 0x0000001c2300720c */ /* 0x000fe20003f06270 */
[----:B------:R-:W-:-:S12]  /*2360*/  BSSY.RECONVERGENT B2, `(.L_x_153) ;  /* 0x0000044000027945 */ /* 0x000fd80003800200 */
[----:B------:R-:W-:Y:S05]  /*2370*/  @!P0 BRA `(.L_x_154) ;  /* 0x0000000400088947 */ /* 0x000fea0003800000 */
[----:B------:R-:W0:Y:S01]  /*2380*/  LDC.64 R24, c[0x0][0x380] ;  /* 0x0000e000ff187b82 */ /* 0x000e220000000a00 */
[----:B------:R-:W-:-:S05]  /*2390*/  IADD3 R27, PT, PT, -R8, R35, RZ ;  /* 0x00000023081b7210 */ /* 0x000fca0007ffe1ff */
        /* <DEDUP_REMOVED lines=18> */
[----:B------:R-:W-:Y:S01]  /*24c0*/  MOV R27, 0x24f0 ;  /* 0x000024f0001b7802 */ /* 0x000fe20000000f00 */
[----:B------:R-:W-:-:S07]  /*24d0*/  IMAD.MOV.U32 R24, RZ, RZ, R0 ;  /* 0x000000ffff187224 */ /* 0x000fce00078e0000 */
[----:B------:R-:W-:Y:S05]  /*24e0*/  CALL.REL.NOINC `($__internal_3_$__cuda_sm3x_div_rn_noftz_f32_slowpath) ;  /* 0x0000001000747944 */ /* 0x000fea0003c00000 */
[----:B------:R-:W-:-:S07]  /*24f0*/  MOV R24, R26 ;  /* 0x0000001a00187202 */ /* 0x000fce0000000f00 */
.L_x_158:
[----:B------:R-:W-:Y:S05]  /*2500*/  BSYNC.RECONVERGENT B4 ;  /* 0x0000000000047941 */ /* 0x000fea0003800200 */
.L_x_157:
[----:B------:R-:W-:-:S04]  /*2510*/  FADD R24, R24, -1 ;  /* 0xbf80000018187421 */ /* 0x000fc80000000000 */
[----:B------:R-:W-:-:S07]  /*2520*/  FMUL R36, R24, 100 ;  /* 0x42c8000018247820 */ /* 0x000fce0000400000 */
.L_x_156:
[----:B------:R-:W-:Y:S05]  /*2530*/  BSYNC.RECONVERGENT B3 ;  /* 0x0000000000037941 */ /* 0x000fea0003800200 */
.L_x_155:
[----:B------:R-:W-:-:S05]  /*2540*/  IMAD.IADD R24, R5, 0x1, R28 ;  /* 0x0000000105187824 */ /* 0x000fca00078e021c */
[----:B------:R-:W-:-:S13]  /*2550*/  ISETP.GE.AND P0, PT, R35, R24, PT ;  /* 0x000000182300720c */ /* 0x000fda0003f06270 */
[----:B------:R-:W-:Y:S05]  /*2560*/  @!P0 BRA `(.L_x_159) ;  /* 0x0000000000888947 */ /* 0x000fea0003800000 */
[----:B------:R-:W0:Y:S01]  /*2570*/  LDC.64 R26, c[0x0][0x380] ;  /* 0x0000e000ff1a7b82 */ /* 0x000e220000000a00 */
[C-C-:B------:R-:W-:Y:S01]  /*2580*/  IADD3 R25, PT, PT, R35.reuse, -R8, -R5.reuse ;  /* 0x8000000823197210 */ /* 0x140fe20007ffe805 */
[----:B------:R-:W-:-:S04]  /*2590*/  IMAD.IADD R37, R35, 0x1, -R5 ;  /* 0x0000000123257824 */ /* 0x000fc800078e0a05 */
        /* <DEDUP_REMOVED lines=24> */
.L_x_163:
[----:B------:R-:W-:Y:S05]  /*2720*/  BSYNC.RECONVERGENT B4 ;  /* 0x0000000000047941 */ /* 0x000fea0003800200 */
.L_x_162:
[----:B------:R-:W-:-:S04]  /*2730*/  FADD R24, R24, -1 ;  /* 0xbf80000018187421 */ /* 0x000fc80000000000 */
[----:B------:R-:W-:-:S07]  /*2740*/  FMUL R37, R24, 100 ;  /* 0x42c8000018257820 */ /* 0x000fce0000400000 */
.L_x_161:
[----:B------:R-:W-:Y:S05]  /*2750*/  BSYNC.RECONVERGENT B3 ;  /* 0x0000000000037941 */ /* 0x000fea0003800200 */
.L_x_160:
[----:B------:R-:W-:-:S04]  /*2760*/  FADD R36, -R37, R36 ;  /* 0x0000002425247221 */ /* 0x000fc80000000100 */
[----:B------:R-:W-:Y:S01]  /*2770*/  FADD R33, R33, R36 ;  /* 0x0000002421217221 */ /* 0x000fe20000000000 */
[----:B------:R-:W-:Y:S06]  /*2780*/  BRA `(.L_x_154) ;  /* 0x0000000000047947 */ /* 0x000fec0003800000 */
.L_x_159:
[----:B------:R-:W-:-:S07]  /*2790*/  FADD R33, R33, R36 ;  /* 0x0000002421217221 */ /* 0x000fce0000000000 */
.L_x_154:
[----:B------:R-:W-:Y:S05]  /*27a0*/  BSYNC.RECONVERGENT B2 ;  /* 0x0000000000027941 */ /* 0x000fea0003800200 */
.L_x_153:
[----:B------:R-:W-:Y:S01]  /*27b0*/  ISETP.GE.AND P0, PT, R35, R17, PT ;  /* 0x000000112300720c */ /* 0x000fe20003f06270 */
[----:B------:R-:W-:-:S12]  /*27c0*/  BSSY.RECONVERGENT B2, `(.L_x_164) ;  /* 0x0000044000027945 */ /* 0x000fd80003800200 */
[----:B------:R-:W-:Y:S05]  /*27d0*/  @!P0 BRA `(.L_x_165) ;  /* 0x0000000400088947 */ /* 0x000fea0003800000 */
[----:B------:R-:W0:Y:S01]  /*27e0*/  LDC.64 R24, c[0x0][0x380] ;  /* 0x0000e000ff187b82 */ /* 0x000e220000000a00 */
[----:B------:R-:W-:-:S04]  /*27f0*/  IMAD.IADD R27, R35, 0x1, -R11 ;  /* 0x00000001231b7824 */ /* 0x000fc800078e0a0b */
        /* <DEDUP_REMOVED lines=22> */
.L_x_169:
[----:B------:R-:W-:Y:S05]  /*2960*/  BSYNC.RECONVERGENT B4 ;  /* 0x0000000000047941 */ /* 0x000fea0003800200 */
.L_x_168:
[----:B------:R-:W-:-:S04]  /*2970*/  FADD R24, R24, -1 ;  /* 0xbf80000018187421 */ /* 0x000fc80000000000 */
[----:B------:R-:W-:-:S07]  /*2980*/  FMUL R37, R24, 100 ;  /* 0x42c8000018257820 */ /* 0x000fce0000400000 */
.L_x_167:
[----:B------:R-:W-:Y:S05]  /*2990*/  BSYNC.RECONVERGENT B3 ;  /* 0x0000000000037941 */ /* 0x000fea0003800200 */
.L_x_166:
[----:B------:R-:W-:-:S04]  /*29a0*/  IADD3 R24, PT, PT, R6, R17, RZ ;  /* 0x0000001106187210 */ /* 0x000fc80007ffe0ff */
[----:B------:R-:W-:-:S13]  /*29b0*/  ISETP.GE.AND P0, PT, R35, R24, PT ;  /* 0x000000182300720c */ /* 0x000fda0003f06270 */
[----:B------:R-:W-:Y:S05]  /*29c0*/  @!P0 BRA `(.L_x_170) ;  /* 0x0000000000888947 */ /* 0x000fea0003800000 */
[----:B------:R-:W0:Y:S01]  /*29d0*/  LDC.64 R26, c[0x0][0x380] ;  /* 0x0000e000ff1a7b82 */ /* 0x000e220000000a00 */
[C-C-:B------:R-:W-:Y:S01]  /*29e0*/  IADD3 R25, PT, PT, R35.reuse, -R11, -R6.reuse ;  /* 0x8000000b23197210 */ /* 0x140fe20007ffe806 */
[----:B------:R-:W-:-:S04]  /*29f0*/  IMAD.IADD R39, R35, 0x1, -R6 ;  /* 0x0000000123277824 */ /* 0x000fc800078e0a06 */
        /* <DEDUP_REMOVED lines=24> */
.L_x_174:
[----:B------:R-:W-:Y:S05]  /*2b80*/  BSYNC.RECONVERGENT B4 ;  /* 0x0000000000047941 */ /* 0x000fea0003800200 */
.L_x_173:
[----:B------:R-:W-:-:S04]  /*2b90*/  FADD R24, R24, -1 ;  /* 0xbf80000018187421 */ /* 0x000fc80000000000 */
[----:B------:R-:W-:-:S07]  /*2ba0*/  FMUL R36, R24, 100 ;  /* 0x42c8000018247820 */ /* 0x000fce0000400000 */
.L_x_172:
[----:B------:R-:W-:Y:S05]  /*2bb0*/  BSYNC.RECONVERGENT B3 ;  /* 0x0000000000037941 */ /* 0x000fea0003800200 */
.L_x_171:
[----:B------:R-:W-:-:S04]  /*2bc0*/  FADD R37, -R36, R37 ;  /* 0x0000002524257221 */ /* 0x000fc80000000100 */
[----:B------:R-:W-:Y:S01]  /*2bd0*/  FADD R32, R32, R37 ;  /* 0x0000002520207221 */ /* 0x000fe20000000000 */
[----:B------:R-:W-:Y:S06]  /*2be0*/  BRA `(.L_x_165) ;  /* 0x0000000000047947 */ /* 0x000fec0003800000 */
.L_x_170:
[----:B------:R-:W-:-:S07]  /*2bf0*/  FADD R32, R32, R37 ;  /* 0x0000002520207221 */ /* 0x000fce0000000000 */
.L_x_165:
[----:B------:R-:W-:Y:S05]  /*2c00*/  BSYNC.RECONVERGENT B2 ;  /* 0x0000000000027941 */ /* 0x000fea0003800200 */
.L_x_164:
        /* <DEDUP_REMOVED lines=27> */
.L_x_180:
[----:B------:R-:W-:Y:S05]  /*2dc0*/  BSYNC.RECONVERGENT B4 ;  /* 0x0000000000047941 */ /* 0x000fea0003800200 */
.L_x_179:
[----:B------:R-:W-:-:S04]  /*2dd0*/  FADD R24, R24, -1 ;  /* 0xbf80000018187421 */ /* 0x000fc80000000000 */
[----:B------:R-:W-:-:S07]  /*2de0*/  FMUL R36, R24, 100 ;  /* 0x42c8000018247820 */ /* 0x000fce0000400000 */
.L_x_178:
[----:B------:R-:W-:Y:S05]  /*2df0*/  BSYNC.RECONVERGENT B3 ;  /* 0x0000000000037941 */ /* 0x000fea0003800200 */
.L_x_177:
        /* <DEDUP_REMOVED lines=28> */
[----:B------:R-:W-:-:S07]  /*2fc0*/  MOV R0, R26 ;  /* 0x0000001a00007202 */ /* 0x000fce0000000f00 */
.L_x_185:
[----:B------:R-:W-:Y:S05]  /*2fd0*/  BSYNC.RECONVERGENT B4 ;  /* 0x0000000000047941 */ /* 0x000fea0003800200 */
.L_x_184:
[----:B------:R-:W-:-:S04]  /*2fe0*/  FADD R0, R0, -1 ;  /* 0xbf80000000007421 */ /* 0x000fc80000000000 */
[----:B------:R-:W-:-:S07]  /*2ff0*/  FMUL R37, R0, 100 ;  /* 0x42c8000000257820 */ /* 0x000fce0000400000 */
.L_x_183:
[----:B------:R-:W-:Y:S05]  /*3000*/  BSYNC.RECONVERGENT B3 ;  /* 0x0000000000037941 */ /* 0x000fea0003800200 */
.L_x_182:
[----:B------:R-:W-:-:S04]  /*3010*/  FADD R36, -R37, R36 ;  /* 0x0000002425247221 */ /* 0x000fc80000000100 */
[----:B------:R-:W-:Y:S01]  /*3020*/  FADD R31, R31, R36 ;  /* 0x000000241f1f7221 */ /* 0x000fe20000000000 */
[----:B------:R-:W-:Y:S06]  /*3030*/  BRA `(.L_x_176) ;  /* 0x0000000000047947 */ /* 0x000fec0003800000 */
.L_x_181:
[----:B------:R-:W-:-:S07]  /*3040*/  FADD R31, R31, R36 ;  /* 0x000000241f1f7221 */ /* 0x000fce0000000000 */
.L_x_176:
[----:B------:R-:W-:Y:S05]  /*3050*/  BSYNC.RECONVERGENT B2 ;  /* 0x0000000000027941 */ /* 0x000fea0003800200 */
.L_x_175:
[----:B------:R-:W-:Y:S01]  /*3060*/  ISETP.GE.AND P0, PT, R35, R29, PT ;  /* 0x0000001d2300720c */ /* 0x000fe20003f06270 */
[----:B------:R-:W-:-:S12]  /*3070*/  BSSY.RECONVERGENT B2, `(.L_x_186) ;  /* 0x0000024000027945 */ /* 0x000fd80003800200 */
[----:B------:R-:W-:Y:S05]  /*3080*/  @!P0 BRA `(.L_x_187) ;  /* 0x0000000000888947 */ /* 0x000fea0003800000 */
[----:B------:R-:W-:-:S04]  /*3090*/  FMUL R25, R33, R14 ;  /* 0x0000000e21197220 */ /* 0x000fc80000400000 */
[----:B------:R-:W-:-:S04]  /*30a0*/  FFMA R25, R34, R13, R25 ;  /* 0x0000000d22197223 */ /* 0x000fc80000000019 */
[----:B-----5:R-:W-:Y:S01]  /*30b0*/  FFMA R0, R32, R15, R25 ;  /* 0x0000000f20007223 */ /* 0x020fe20000000019 */
[----:B------:R-:W-:-:S04]  /*30c0*/  IMAD.WIDE R24, R35, 0x4, R20 ;  /* 0x0000000423187825 */ /* 0x000fc800078e0214 */
[----:B------:R-:W-:Y:S01]  /*30d0*/  FFMA R27, R31, R16, R0 ;  /* 0x000000101f1b7223 */ /* 0x000fe20000000000 */
[----:B------:R-:W-:-:S04]  /*30e0*/  IADD3 R0, PT, PT, R12, -0x1, R29 ;  /* 0xffffffff0c007810 */ /* 0x000fc80007ffe01d */
[----:B------:R0:W-:Y:S01]  /*30f0*/  STG.E desc[UR4][R24.64], R27 ;  /* 0x0000001b18007986 */ /* 0x0001e2000c101904 */
[----:B------:R-:W-:-:S13]  /*3100*/  ISETP.GE.AND P0, PT, R35, R0, PT ;  /* 0x000000002300720c */ /* 0x000fda0003f06270 */
[----:B0-----:R-:W-:Y:S05]  /*3110*/  @!P0 BRA `(.L_x_188) ;  /* 0x0000000000608947 */ /* 0x001fea0003800000 */
[----:B------:R-:W-:-:S04]  /*3120*/  IMAD.IADD R25, R35, 0x1, -R12 ;  /* 0x0000000123197824 */ /* 0x000fc800078e0a0c */
[----:B------:R-:W-:-:S06]  /*3130*/  IMAD.WIDE R24, R25, 0x4, R20 ;  /* 0x0000000419187825 */ /* 0x000fcc00078e0214 */
[----:B------:R0:W2:Y:S01]  /*3140*/  LDG.E R24, desc[UR4][R24.64] ;  /* 0x0000000418187981 */ /* 0x0000a2000c1e1900 */
[----:B------:R-:W-:Y:S01]  /*3150*/  BSSY.RECONVERGENT B3, `(.L_x_189) ;  /* 0x0000011000037945 */ /* 0x000fe20003800200 */
[----:B0-----:R-:W-:-:S04]  /*3160*/  I2FP.F32.S32 R25, R12 ;  /* 0x0000000c00197245 */ /* 0x001fc80000201400 */
[----:B------:R-:W0:Y:S02]  /*3170*/  MUFU.RCP R26, R25 ;  /* 0x00000019001a7308 */ /* 0x000e240000001000 */
[----:B0-----:R-:W-:-:S04]  /*3180*/  FFMA R37, -R25, R26, 1 ;  /* 0x3f80000019257423 */ /* 0x001fc8000000011a */
[----:B------:R-:W-:Y:S01]  /*3190*/  FFMA R37, R26, R37, R26 ;  /* 0x000000251a257223 */ /* 0x000fe2000000001a */
[----:B--2---:R-:W-:-:S04]  /*31a0*/  FADD R27, R27, -R24 ;  /* 0x800000181b1b7221 */ /* 0x004fc80000000000 */
[----:B------:R-:W-:-:S04]  /*31b0*/  FADD R0, R30, R27 ;  /* 0x0000001b1e007221 */ /* 0x000fc80000000000 */
[----:B------:R-:W0:Y:S01]  /*31c0*/  FCHK P0, R0, R25 ;  /* 0x0000001900007302 */ /* 0x000e220000000000 */
[----:B------:R-:W-:Y:S01]  /*31d0*/  FFMA R26, R0, R37, RZ ;  /* 0x00000025001a7223 */ /* 0x000fe200000000ff */
[----:B------:R-:W-:-:S03]  /*31e0*/  IMAD.MOV.U32 R30, RZ, RZ, R0 ;  /* 0x000000ffff1e7224 */ /* 0x000fc600078e0000 */
[----:B------:R-:W-:-:S04]  /*31f0*/  FFMA R27, -R25, R26, R0 ;  /* 0x0000001a191b7223 */ /* 0x000fc80000000100 */
[----:B------:R-:W-:Y:S01]  /*3200*/  FFMA R27, R37, R27, R26 ;  /* 0x0000001b251b7223 */ /* 0x000fe2000000001a */
[----:B0-----:R-:W-:Y:S06]  /*3210*/  @!P0 BRA `(.L_x_190) ;  /* 0x0000000000108947 */ /* 0x001fec0003800000 */
[----:B------:R-:W-:Y:S02]  /*3220*/  MOV R24, R0 ;  /* 0x0000000000187202 */ /* 0x000fe40000000f00 */
[----:B------:R-:W-:-:S07]  /*3230*/  MOV R27, 0x3250 ;  /* 0x00003250001b7802 */ /* 0x000fce0000000f00 */
[----:B------:R-:W-:Y:S05]  /*3240*/  CALL.REL.NOINC `($__internal_3_$__cuda_sm3x_div_rn_noftz_f32_slowpath) ;  /* 0x00000004001c7944 */ /* 0x000fea0003c00000 */
[----:B------:R-:W-:-:S07]  /*3250*/  IMAD.MOV.U32 R27, RZ, RZ, R26 ;  /* 0x000000ffff1b7224 */ /* 0x000fce00078e001a */
.L_x_190:
[----:B------:R-:W-:Y:S05]  /*3260*/  BSYNC.RECONVERGENT B3 ;  /* 0x0000000000037941 */ /* 0x000fea0003800200 */
.L_x_189:
[----:B------:R-:W-:-:S05]  /*3270*/  IMAD.WIDE R24, R35, 0x4, R22 ;  /* 0x0000000423187825 */ /* 0x000fca00078e0216 */
[----:B------:R0:W-:Y:S01]  /*3280*/  STG.E desc[UR4][R24.64], R27 ;  /* 0x0000001b18007986 */ /* 0x0001e2000c101904 */
[----:B------:R-:W-:Y:S05]  /*3290*/  BRA `(.L_x_187) ;  /* 0x0000000000047947 */ /* 0x000fea0003800000 */
.L_x_188:
[----:B------:R-:W-:-:S07]  /*32a0*/  FADD R30, R30, R27 ;  /* 0x0000001b1e1e7221 */ /* 0x000fce0000000000 */
.L_x_187:
[----:B------:R-:W-:Y:S05]  /*32b0*/  BSYNC.RECONVERGENT B2 ;  /* 0x0000000000027941 */ /* 0x000fea0003800200 */
.L_x_186:
[----:B------:R-:W1:Y:S01]  /*32c0*/  LDCU UR6, c[0x0][0x3d0] ;  /* 0x00007a00ff0677ac */ /* 0x000e620008000800 */
[----:B------:R-:W-:-:S05]  /*32d0*/  VIADD R35, R35, 0x1 ;  /* 0x0000000123237836 */ /* 0x000fca0000000000 */
[----:B-1----:R-:W-:-:S13]  /*32e0*/  ISETP.NE.AND P0, PT, R35, UR6, PT ;  /* 0x0000000623007c0c */ /* 0x002fda000bf05270 */
[----:B------:R-:W-:Y:S05]  /*32f0*/  @P0 BRA `(.L_x_191) ;  /* 0xffffffe800f80947 */ /* 0x000fea000383ffff */
[----:B------:R-:W1:Y:S01]  /*3300*/  LDCU UR6, c[0x0][0x3d4] ;  /* 0x00007a80ff0677ac */ /* 0x000e620008000800 */
[----:B------:R-:W-:-:S04]  /*3310*/  IADD3 R3, PT, PT, R2, R3, RZ ;  /* 0x0000000302037210 */ /* 0x000fc80007ffe0ff */
[----:B-1----:R-:W-:-:S13]  /*3320*/  ISETP.GE.AND P0, PT, R3, UR6, PT ;  /* 0x0000000603007c0c */ /* 0x002fda000bf06270 */
[----:B------:R-:W-:Y:S05]  /*3330*/  @!P0 BRA `(.L_x_94) ;  /* 0xffffffd800588947 */ /* 0x000fea000383ffff */
[----:B------:R-:W-:Y:S05]  /*3340*/  EXIT ;  /* 0x000000000000794d */ /* 0x000fea0003800000 */
        .weak           $__internal_2_$__cuda_sm20_rcp_rn_f32_slowpath
        .type           $__internal_2_$__cuda_sm20_rcp_rn_f32_slowpath,@function
        .size           $__internal_2_$__cuda_sm20_rcp_rn_f32_slowpath,($__internal_3_$__cuda_sm3x_div_rn_noftz_f32_slowpath - $__internal_2_$__cuda_sm20_rcp_rn_f32_slowpath)
$__internal_2_$__cuda_sm20_rcp_rn_f32_slowpath:
[----:B------:R-:W-:Y:S01]  /*3350*/  IMAD.SHL.U32 R0, R14, 0x2, RZ ;  /* 0x000000020e007824 */ /* 0x000fe200078e00ff */
[----:B------:R-:W-:Y:S04]  /*3360*/  BSSY.RECONVERGENT B2, `(.L_x_192) ;  /* 0x0000031000027945 */ /* 0x000fe80003800200 */
[----:B------:R-:W-:Y:S01]  /*3370*/  SHF.R.U32.HI R19, RZ, 0x18, R0 ;  /* 0x00000018ff137819 */ /* 0x000fe20000011600 */
[----:B------:R-:W-:-:S03]  /*3380*/  IMAD.MOV.U32 R0, RZ, RZ, R14 ;  /* 0x000000ffff007224 */ /* 0x000fc600078e000e */
[----:B------:R-:W-:-:S13]  /*3390*/  ISETP.NE.U32.AND P0, PT, R19, RZ, PT ;  /* 0x000000ff1300720c */ /* 0x000fda0003f05070 */
[----:B------:R-:W-:Y:S05]  /*33a0*/  @P0 BRA `(.L_x_193) ;  /* 0x0000000000280947 */ /* 0x000fea0003800000 */
[----:B------:R-:W-:-:S04]  /*33b0*/  SHF.L.U32 R13, R0, 0x1, RZ ;  /* 0x00000001000d7819 */ /* 0x000fc800000006ff */
[----:B------:R-:W-:-:S13]  /*33c0*/  ISETP.NE.AND P0, PT, R13, RZ, PT ;  /* 0x000000ff0d00720c */ /* 0x000fda0003f05270 */
[----:B------:R-:W-:Y:S01]  /*33d0*/  @P0 FFMA R15, R0, 1.84467440737095516160e+19, RZ ;  /* 0x5f800000000f0823 */ /* 0x000fe200000000ff */
[----:B------:R-:W-:Y:S08]  /*33e0*/  @!P0 MUFU.RCP R14, R0 ;  /* 0x00000000000e8308 */ /* 0x000ff00000001000 */
[----:B------:R-:W0:Y:S02]  /*33f0*/  @P0 MUFU.RCP R16, R15 ;  /* 0x0000000f00100308 */ /* 0x000e240000001000 */
[----:B0-----:R-:W-:-:S04]  /*3400*/  @P0 FFMA R13, R15, R16, -1 ;  /* 0xbf8000000f0d0423 */ /* 0x001fc80000000010 */
[----:B------:R-:W-:-:S04]  /*3410*/  @P0 FADD.FTZ R13, -R13, -RZ ;  /* 0x800000ff0d0d0221 */ /* 0x000fc80000010100 */
[----:B------:R-:W-:-:S04]  /*3420*/  @P0 FFMA R13, R16, R13, R16 ;  /* 0x0000000d100d0223 */ /* 0x000fc80000000010 */
[----:B------:R-:W-:Y:S01]  /*3430*/  @P0 FFMA R14, R13, 1.84467440737095516160e+19, RZ ;  /* 0x5f8000000d0e0823 */ /* 0x000fe200000000ff */
[----:B------:R-:W-:Y:S06]  /*3440*/  BRA `(.L_x_194) ;  /* 0x0000000000887947 */ /* 0x000fec0003800000 */
.L_x_193:
[----:B------:R-:W-:-:S05]  /*3450*/  VIADD R20, R19, 0xffffff03 ;  /* 0xffffff0313147836 */ /* 0x000fca0000000000 */
[----:B------:R-:W-:-:S13]  /*3460*/  ISETP.GT.U32.AND P0, PT, R20, 0x1, PT ;  /* 0x000000011400780c */ /* 0x000fda0003f04070 */
[----:B------:R-:W-:Y:S05]  /*3470*/  @P0 BRA `(.L_x_195) ;  /* 0x0000000000780947 */ /* 0x000fea0003800000 */
[----:B------:R-:W-:Y:S01]  /*3480*/  LOP3.LUT R13, R0, 0x7fffff, RZ, 0xc0, !PT ;  /* 0x007fffff000d7812 */ /* 0x000fe200078ec0ff */
[----:B------:R-:W-:-:S03]  /*3490*/  IMAD.MOV.U32 R17, RZ, RZ, 0x3 ;  /* 0x00000003ff117424 */ /* 0x000fc600078e00ff */
[----:B------:R-:W-:Y:S02]  /*34a0*/  LOP3.LUT R13, R13, 0x3f800000, RZ, 0xfc, !PT ;  /* 0x3f8000000d0d7812 */ /* 0x000fe400078efcff */
[----:B------:R-:W-:Y:S02]  /*34b0*/  SHF.L.U32 R17, R17, R20, RZ ;  /* 0x0000001411117219 */ /* 0x000fe400000006ff */
[----:B------:R-:W0:Y:S02]  /*34c0*/  MUFU.RCP R14, R13 ;  /* 0x0000000d000e7308 */ /* 0x000e240000001000 */
        /* <DEDUP_REMOVED lines=11> */
[----:B------:R-:W-:Y:S02]  /*3580*/  LOP3.LUT P1, RZ, R15, R20, R14, 0xf8, !PT ;  /* 0x000000140fff7212 */ /* 0x000fe4000782f80e */
[C---:B------:R-:W-:Y:S02]  /*3590*/  LOP3.LUT P0, RZ, R17.reuse, 0x1, RZ, 0xc0, !PT ;  /* 0x0000000111ff7812 */ /* 0x040fe4000780c0ff */
[----:B------:R-:W-:-:S04]  /*35a0*/  LOP3.LUT P2, RZ, R17, 0x2, RZ, 0xc0, !PT ;  /* 0x0000000211ff7812 */ /* 0x000fc8000784c0ff */
[----:B------:R-:W-:Y:S02]  /*35b0*/  PLOP3.LUT P0, PT, P0, P1, P2, 0xe0, 0x0 ;  /* 0x000000000000781c */ /* 0x000fe40000703c20 */
[----:B------:R-:W-:Y:S02]  /*35c0*/  LOP3.LUT P1, RZ, R0, 0x7fffff, RZ, 0xc0, !PT ;  /* 0x007fffff00ff7812 */ /* 0x000fe4000782c0ff */
[----:B------:R-:W-:-:S05]  /*35d0*/  SEL R13, RZ, 0x1, !P0 ;  /* 0x00000001ff0d7807 */ /* 0x000fca0004000000 */
[----:B------:R-:W-:-:S05]  /*35e0*/  IMAD.MOV R13, RZ, RZ, -R13 ;  /* 0x000000ffff0d7224 */ /* 0x000fca00078e0a0d */
[----:B------:R-:W-:Y:S01]  /*35f0*/  ISETP.GE.AND P0, PT, R13, RZ, PT ;  /* 0x000000ff0d00720c */ /* 0x000fe20003f06270 */
[----:B------:R-:W-:-:S05]  /*3600*/  VIADD R13, R19, 0xffffff04 ;  /* 0xffffff04130d7836 */ /* 0x000fca0000000000 */
[----:B------:R-:W-:-:S07]  /*3610*/  SHF.R.U32.HI R13, RZ, R13, R14 ;  /* 0x0000000dff0d7219 */ /* 0x000fce000001160e */
[----:B------:R-:W-:-:S05]  /*3620*/  @!P0 IADD3 R13, PT, PT, R13, 0x1, RZ ;  /* 0x000000010d0d8810 */ /* 0x000fca0007ffe0ff */
[----:B------:R-:W-:-:S05]  /*3630*/  @!P1 IMAD.SHL.U32 R13, R13, 0x2, RZ ;  /* 0x000000020d0d9824 */ /* 0x000fca00078e00ff */
[----:B------:R-:W-:Y:S01]  /*3640*/  LOP3.LUT R14, R13, 0x80000000, R0, 0xf8, !PT ;  /* 0x800000000d0e7812 */ /* 0x000fe200078ef800 */
[----:B------:R-:W-:Y:S06]  /*3650*/  BRA `(.L_x_194) ;  /* 0x0000000000047947 */ /* 0x000fec0003800000 */
.L_x_195:
[----:B------:R0:W1:Y:S02]  /*3660*/  MUFU.RCP R14, R0 ;  /* 0x00000000000e7308 */ /* 0x0000640000001000 */
.L_x_194:
[----:B------:R-:W-:Y:S05]  /*3670*/  BSYNC.RECONVERGENT B2 ;  /* 0x0000000000027941 */ /* 0x000fea0003800200 */
.L_x_192:
[----:B-1----:R-:W-:Y:S01]  /*3680*/  IMAD.MOV.U32 R13, RZ, RZ, R14 ;  /* 0x000000ffff0d7224 */ /* 0x002fe200078e000e */
[----:B------:R-:W-:Y:S01]  /*3690*/  MOV R14, R18 ;  /* 0x00000012000e7202 */ /* 0x000fe20000000f00 */
[----:B------:R-:W-:-:S04]  /*36a0*/  IMAD.MOV.U32 R15, RZ, RZ, 0x0 ;  /* 0x00000000ff0f7424 */ /* 0x000fc800078e00ff */
[----:B0-----:R-:W-:Y:S05]  /*36b0*/  RET.REL.NODEC R14 `(kst_batch_f32) ;  /* 0xffffffc80e507950 */ /* 0x001fea0003c3ffff */
        .weak           $__internal_3_$__cuda_sm3x_div_rn_noftz_f32_slowpath
        .type           $__internal_3_$__cuda_sm3x_div_rn_noftz_f32_slowpath,@function
        .size           $__internal_3_$__cuda_sm3x_div_rn_noftz_f32_slowpath,(.L_x_211 - $__internal_3_$__cuda_sm3x_div_rn_noftz_f32_slowpath)
$__internal_3_$__cuda_sm3x_div_rn_noftz_f32_slowpath:
[----:B------:R-:W-:Y:S01]  /*36c0*/  SHF.R.U32.HI R26, RZ, 0x17, R25 ;  /* 0x00000017ff1a7819 */ /* 0x000fe20000011619 */
[----:B------:R-:W-:Y:S01]  /*36d0*/  BSSY.RECONVERGENT B0, `(.L_x_196) ;  /* 0x0000062000007945 */ /* 0x000fe20003800200 */
[----:B------:R-:W-:Y:S02]  /*36e0*/  SHF.R.U32.HI R39, RZ, 0x17, R24 ;  /* 0x00000017ff277819 */ /* 0x000fe40000011618 */
[----:B------:R-:W-:Y:S02]  /*36f0*/  LOP3.LUT R26, R26, 0xff, RZ, 0xc0, !PT ;  /* 0x000000ff1a1a7812 */ /* 0x000fe400078ec0ff */
[----:B------:R-:W-:-:S03]  /*3700*/  LOP3.LUT R39, R39, 0xff, RZ, 0xc0, !PT ;  /* 0x000000ff27277812 */ /* 0x000fc600078ec0ff */
[----:B------:R-:W-:Y:S01]  /*3710*/  VIADD R41, R26, 0xffffffff ;  /* 0xffffffff1a297836 */ /* 0x000fe20000000000 */
[----:B------:R-:W-:-:S04]  /*3720*/  IADD3 R40, PT, PT, R39, -0x1, RZ ;  /* 0xffffffff27287810 */ /* 0x000fc80007ffe0ff */
        /* <DEDUP_REMOVED lines=22> */
[----:B------:R-:W-:Y:S01]  /*3890*/  @P0 IMAD.MOV.U32 R38, RZ, RZ, RZ ;  /* 0x000000ffff260224 */ /* 0x000fe200078e00ff */
[----:B------:R-:W-:Y:S01]  /*38a0*/  @!P0 MOV R38, 0xffffffc0 ;  /* 0xffffffc000268802 */ /* 0x000fe20000000f00 */
[----:B------:R-:W-:Y:S01]  /*38b0*/  @!P0 FFMA R24, R24, 1.84467440737095516160e+19, RZ ;  /* 0x5f80000018188823 */ /* 0x000fe200000000ff */
[----:B------:R-:W-:-:S03]  /*38c0*/  @!P1 FFMA R25, R25, 1.84467440737095516160e+19, RZ ;  /* 0x5f80000019199823 */ /* 0x000fc600000000ff */
[----:B------:R-:W-:-:S07]  /*38d0*/  @!P1 VIADD R38, R38, 0x40 ;  /* 0x0000004026269836 */ /* 0x000fce0000000000 */
.L_x_197:
[----:B------:R-:W-:Y:S01]  /*38e0*/  LEA R40, R26, 0xc0800000, 0x17 ;  /* 0xc08000001a287811 */ /* 0x000fe200078eb8ff */
[----:B------:R-:W-:Y:S01]  /*38f0*/  BSSY.RECONVERGENT B1, `(.L_x_202) ;  /* 0x0000036000017945 */ /* 0x000fe20003800200 */
[----:B------:R-:W-:-:S03]  /*3900*/  IADD3 R39, PT, PT, R39, -0x7f, RZ ;  /* 0xffffff8127277810 */ /* 0x000fc60007ffe0ff */
[----:B------:R-:W-:Y:S02]  /*3910*/  IMAD.IADD R42, R25, 0x1, -R40 ;  /* 0x00000001192a7824 */ /* 0x000fe400078e0a28 */
[C---:B------:R-:W-:Y:S01]  /*3920*/  IMAD R24, R39.reuse, -0x800000, R24 ;  /* 0xff80000027187824 */ /* 0x040fe200078e0218 */
[----:B------:R-:W-:Y:S01]  /*3930*/  IADD3 R39, PT, PT, R39, 0x7f, -R26 ;  /* 0x0000007f27277810 */ /* 0x000fe20007ffe81a */
[----:B------:R-:W0:Y:S01]  /*3940*/  MUFU.RCP R40, R42 ;  /* 0x0000002a00287308 */ /* 0x000e220000001000 */
[----:B------:R-:W-:-:S03]  /*3950*/  FADD.FTZ R25, -R42, -RZ ;  /* 0x800000ff2a197221 */ /* 0x000fc60000010100 */
[----:B------:R-:W-:Y:S02]  /*3960*/  IMAD.IADD R39, R39, 0x1, R38 ;  /* 0x0000000127277824 */ /* 0x000fe400078e0226 */
        /* <DEDUP_REMOVED lines=8> */
[----:B------:R-:W-:-:S05]  /*39f0*/  LOP3.LUT R26, R26, 0xff, RZ, 0xc0, !PT ;  /* 0x000000ff1a1a7812 */ /* 0x000fca00078ec0ff */
[----:B------:R-:W-:-:S05]  /*3a00*/  IMAD.IADD R26, R26, 0x1, R39 ;  /* 0x000000011a1a7824 */ /* 0x000fca00078e0227 */
[----:B------:R-:W-:-:S04]  /*3a10*/  IADD3 R38, PT, PT, R26, -0x1, RZ ;  /* 0xffffffff1a267810 */ /* 0x000fc80007ffe0ff */
        /* <DEDUP_REMOVED lines=10> */
[C---:B------:R-:W-:Y:S02]  /*3ac0*/  ISETP.NE.AND P2, PT, R26.reuse, RZ, PT ;  /* 0x000000ff1a00720c */ /* 0x040fe40003f45270 */
[----:B------:R-:W-:Y:S02]  /*3ad0*/  ISETP.NE.AND P1, PT, R26, RZ, PT ;  /* 0x000000ff1a00720c */ /* 0x000fe40003f25270 */
[----:B------:R-:W-:Y:S01]  /*3ae0*/  LOP3.LUT R39, R38, 0x7fffff, RZ, 0xc0, !PT ;  /* 0x007fffff26277812 */ /* 0x000fe200078ec0ff */
[CCC-:B------:R-:W-:Y:S01]  /*3af0*/  FFMA.RP R38, R40.reuse, R24.reuse, R41.reuse ;  /* 0x0000001828267223 */ /* 0x1c0fe20000008029 */
[----:B------:R-:W-:Y:S01]  /*3b00*/  FFMA.RM R41, R40, R24, R41 ;  /* 0x0000001828297223 */ /* 0x000fe20000004029 */
[----:B------:R-:W-:Y:S01]  /*3b10*/  VIADD R24, R26, 0x20 ;  /* 0x000000201a187836 */ /* 0x000fe20000000000 */
[----:B------:R-:W-:Y:S01]  /*3b20*/  LOP3.LUT R39, R39, 0x800000, RZ, 0xfc, !PT ;  /* 0x0080000027277812 */ /* 0x000fe200078efcff */
[----:B------:R-:W-:-:S02]  /*3b30*/  IMAD.MOV R26, RZ, RZ, -R26 ;  /* 0x000000ffff1a7224 */ /* 0x000fc400078e0a1a */
[----:B------:R-:W-:Y:S02]  /*3b40*/  FSETP.NEU.FTZ.AND P0, PT, R38, R41, PT ;  /* 0x000000292600720b */ /* 0x000fe40003f1d000 */
[----:B------:R-:W-:Y:S02]  /*3b50*/  SHF.L.U32 R24, R39, R24, RZ ;  /* 0x0000001827187219 */ /* 0x000fe400000006ff */
[----:B------:R-:W-:Y:S02]  /*3b60*/  SEL R26, R26, RZ, P2 ;  /* 0x000000ff1a1a7207 */ /* 0x000fe40001000000 */
[----:B------:R-:W-:Y:S02]  /*3b70*/  ISETP.NE.AND P1, PT, R24, RZ, P1 ;  /* 0x000000ff1800720c */ /* 0x000fe40000f25270 */
[----:B------:R-:W-:Y:S02]  /*3b80*/  SHF.R.U32.HI R26, RZ, R26, R39 ;  /* 0x0000001aff1a7219 */ /* 0x000fe40000011627 */
[----:B------:R-:W-:-:S02]  /*3b90*/  PLOP3.LUT P0, PT, P0, P1, PT, 0xf8, 0x8f ;  /* 0x00000000008f781c */ /* 0x000fc40000703f70 */
[----:B------:R-:W-:Y:S02]  /*3ba0*/  SHF.R.U32.HI R39, RZ, 0x1, R26 ;  /* 0x00000001ff277819 */ /* 0x000fe4000001161a */
[----:B------:R-:W-:-:S04]  /*3bb0*/  SEL R24, RZ, 0x1, !P0 ;  /* 0x00000001ff187807 */ /* 0x000fc80004000000 */
[----:B------:R-:W-:-:S04]  /*3bc0*/  LOP3.LUT R41, R24, 0x1, R39, 0xf8, !PT ;  /* 0x0000000118297812 */ /* 0x000fc800078ef827 */
[----:B------:R-:W-:-:S04]  /*3bd0*/  LOP3.LUT R26, R41, R26, RZ, 0xc0, !PT ;  /* 0x0000001a291a7212 */ /* 0x000fc800078ec0ff */
[----:B------:R-:W-:-:S04]  /*3be0*/  IADD3 R26, PT, PT, R39, R26, RZ ;  /* 0x0000001a271a7210 */ /* 0x000fc80007ffe0ff */
[----:B------:R-:W-:Y:S01]  /*3bf0*/  LOP3.LUT R25, R26, R25, RZ, 0xfc, !PT ;  /* 0x000000191a197212 */ /* 0x000fe200078efcff */
[----:B------:R-:W-:Y:S06]  /*3c00*/  BRA `(.L_x_205) ;  /* 0x0000000000107947 */ /* 0x000fec0003800000 */
.L_x_204:
[----:B------:R-:W-:-:S04]  /*3c10*/  LOP3.LUT R25, R25, 0x80000000, RZ, 0xc0, !PT ;  /* 0x8000000019197812 */ /* 0x000fc800078ec0ff */
[----:B------:R-:W-:Y:S01]  /*3c20*/  LOP3.LUT R25, R25, 0x7f800000, RZ, 0xfc, !PT ;  /* 0x7f80000019197812 */ /* 0x000fe200078efcff */
[----:B------:R-:W-:Y:S06]  /*3c30*/  BRA `(.L_x_205) ;  /* 0x0000000000047947 */ /* 0x000fec0003800000 */
.L_x_203:
[----:B------:R-:W-:-:S07]  /*3c40*/  IMAD R25, R39, 0x800000, R25 ;  /* 0x0080000027197824 */ /* 0x000fce00078e0219 */
.L_x_205:
[----:B------:R-:W-:Y:S05]  /*3c50*/  BSYNC.RECONVERGENT B1 ;  /* 0x0000000000017941 */ /* 0x000fea0003800200 */
.L_x_202:
[----:B------:R-:W-:Y:S05]  /*3c60*/  BRA `(.L_x_206) ;  /* 0x0000000000207947 */ /* 0x000fea0003800000 */
.L_x_201:
[----:B------:R-:W-:-:S04]  /*3c70*/  LOP3.LUT R25, R25, 0x80000000, R24, 0x48, !PT ;  /* 0x8000000019197812 */ /* 0x000fc800078e4818 */
[----:B------:R-:W-:Y:S01]  /*3c80*/  LOP3.LUT R25, R25, 0x7f800000, RZ, 0xfc, !PT ;  /* 0x7f80000019197812 */ /* 0x000fe200078efcff */
[----:B------:R-:W-:Y:S06]  /*3c90*/  BRA `(.L_x_206) ;  /* 0x0000000000147947 */ /* 0x000fec0003800000 */
.L_x_200:
[----:B------:R-:W-:Y:S01]  /*3ca0*/  LOP3.LUT R25, R25, 0x80000000, R24, 0x48, !PT ;  /* 0x8000000019197812 */ /* 0x000fe200078e4818 */
[----:B------:R-:W-:Y:S06]  /*3cb0*/  BRA `(.L_x_206) ;  /* 0x00000000000c7947 */ /* 0x000fec0003800000 */
.L_x_199:
[----:B------:R-:W0:Y:S01]  /*3cc0*/  MUFU.RSQ R25, -QNAN ;  /* 0xffc0000000197908 */ /* 0x000e220000001400 */
[----:B------:R-:W-:Y:S05]  /*3cd0*/  BRA `(.L_x_206) ;  /* 0x0000000000047947 */ /* 0x000fea0003800000 */
.L_x_198:
[----:B------:R-:W-:-:S07]  /*3ce0*/  FADD.FTZ R25, R24, R25 ;  /* 0x0000001918197221 */ /* 0x000fce0000010000 */
.L_x_206:
[----:B------:R-:W-:Y:S05]  /*3cf0*/  BSYNC.RECONVERGENT B0 ;  /* 0x0000000000007941 */ /* 0x000fea0003800200 */
.L_x_196:
[----:B0-----:R-:W-:Y:S01]  /*3d00*/  IMAD.MOV.U32 R26, RZ, RZ, R25 ;  /* 0x000000ffff1a7224 */ /* 0x001fe200078e0019 */
[----:B------:R-:W-:Y:S01]  /*3d10*/  MOV R24, R27 ;  /* 0x0000001b00187202 */ /* 0x000fe20000000f00 */
[----:B------:R-:W-:-:S04]  /*3d20*/  IMAD.MOV.U32 R25, RZ, RZ, 0x0 ;  /* 0x00000000ff197424 */ /* 0x000fc800078e00ff */
[----:B------:R-:W-:Y:S05]  /*3d30*/  RET.REL.NODEC R24 `(kst_batch_f32) ;  /* 0xffffffc018b07950 */ /* 0x000fea0003c3ffff */
.L_x_207:
        /* <DEDUP_REMOVED lines=12> */
.L_x_211:


//--------------------- .nv.shared.reserved.0     --------------------------
	.section	.nv.shared.reserved.0,"aw",@nobits
	.weak		__nv_reservedSMEM_offset_0_alias
	.size		__nv_reservedSMEM_offset_0_alias, 0, 64
	.other		__nv_reservedSMEM_offset_0_alias,@"STO_CUDA_RESERVED_SHARED STV_DEFAULT"
__nv_reservedSMEM_offset_0_alias:
	.zero		0
	.zero		64


//--------------------- .nv.constant0.kst_many_series_one_param_f32 --------------------------
	.section	.nv.constant0.kst_many_series_one_param_f32,"a",@progbits
	.sectionflags	@""
	.align	4
.nv.constant0.kst_many_series_one_param_f32:
	.zero		976


//--------------------- .nv.constant0.kst_batch_f32 --------------------------
	.section	.nv.constant0.kst_batch_f32,"a",@progbits
	.sectionflags	@""
	.align	4
.nv.constant0.kst_batch_f32:
	.zero		1008


//--------------------- SYMBOLS --------------------------

	.type		.nv.reservedSmem.offset0,@object
	.size		.nv.reservedSmem.offset0,0x4
